def attn_fwd(
    Q,
    K,
    V,
    Out,
    Lse,
    sm_scale,
    stride_qz,
    stride_qh,
    stride_qm,
    stride_qk,
    stride_kz,
    stride_kh,
    stride_kn,
    stride_kk,
    stride_vz,
    stride_vh,
    stride_vn,
    stride_vk,
    stride_oz,
    stride_oh,
    stride_om,
    stride_ok,
    seqlen_q,
    seqlen_k,
    BLOCK_M: tl.constexpr,
    BLOCK_N: tl.constexpr,
    HEAD_DIM: tl.constexpr,
    CAUSAL: tl.constexpr,
):
    start_m = tl.program_id(0)
    off_hz = tl.program_id(1)
    q_off = off_hz * stride_qh
    k_off = off_hz * stride_kh
    v_off = off_hz * stride_vh
    offs_m = start_m * BLOCK_M + tl.arange(0, BLOCK_M)
    offs_d = tl.arange(0, HEAD_DIM)
    offs_n = tl.arange(0, BLOCK_N)
    q_ptrs = Q + q_off + offs_m[:, None] * stride_qm + offs_d[None, :] * stride_qk
    k_ptrs = K + k_off + offs_d[:, None] * stride_kk + offs_n[None, :] * stride_kn
    v_ptrs = V + v_off + offs_n[:, None] * stride_vn + offs_d[None, :] * stride_vk
    m_i = tl.full([BLOCK_M], float("-inf"), dtype=tl.float32)
    l_i = tl.zeros([BLOCK_M], dtype=tl.float32) + 1.0
    acc = tl.zeros([BLOCK_M, HEAD_DIM], dtype=tl.float32)
    q = tl.load(q_ptrs)
    acc, l_i, m_i = _attn_fwd_inner(
        acc,
        l_i,
        m_i,
        q,
        k_ptrs,
        v_ptrs,
        sm_scale,
        stride_kn,
        stride_vn,
        start_m,
        seqlen_k,
        BLOCK_M,
        BLOCK_N,
        HEAD_DIM,
        CAUSAL,
    )
    acc = acc / l_i[:, None]
    lse = m_i + tl.math.log2(l_i) / 1.4426950408889634
    o_ptrs = (
        Out
        + off_hz * stride_oh
        + offs_m[:, None] * stride_om
        + offs_d[None, :] * stride_ok
    )
    tl.store(o_ptrs, acc.to(Out.dtype.element_ty))
    tl.store(Lse + off_hz * seqlen_q + offs_m, lse)

# config = {"BLOCK_M": 128, "BLOCK_N": 32, "HEAD_DIM": 64, "arch": "sm_100", "causal": false, "dtype": "bf16", "num_stages": 3, "num_warps": 8}
# arch = sm_100


// ===== COMPILED SASS (sm_100a) =====

	.target	sm_100a

	.elftype	@"ET_EXEC"


//--------------------- .note.nv.tkinfo           --------------------------
	.section	.note.nv.tkinfo,"",@"SHT_NOTE"
	.sectionflags	@"SHF_NOTE_NV_TKINFO"
	.tkinfo
        /*0018*/ 	.word	0x00000081
        /*0030*/ 	.string	""
        /*0030*/ 	.string	"ptxas-blackwell"
        /*0030*/ 	.string	"Cuda compilation tools, release 12.9, V12.9.86"
        /*0030*/ 	.string	"Build cuda_12.9.r12.9/compiler.36037853_0"
        /*0030*/ 	.string	"-v  -suppress-debug-info  -lineinfo  -arch sm_100a "



//--------------------- .note.nv.cuver            --------------------------
	.section	.note.nv.cuver,"",@"SHT_NOTE"
	.sectionflags	@"SHF_NOTE_NV_CUVER"
        /*0018*/ 	.short	0x0001
        /*001a*/ 	.short	0x0064
        /*001c*/ 	.short	0x0001
        /*001e*/ 	.short	0x0000
        /*0020*/ 	.short	0x0001
        /*0022*/ 	.short	0x0000


//--------------------- .nv.info                  --------------------------
	.section	.nv.info,"",@"SHT_CUDA_INFO"
	.align	4


	//----- nvinfo : EIATTR_REGCOUNT
	.align		4
        /*0000*/ 	.byte	0x04, 0x2f
        /*0002*/ 	.short	(.L_5 - .L_4)
	.align		4
.L_4:
        /*0004*/ 	.word	index@(attn_fwd)
        /*0008*/ 	.word	0x00000064


	//----- nvinfo : EIATTR_FRAME_SIZE
	.align		4
.L_5:
        /*000c*/ 	.byte	0x04, 0x11
        /*000e*/ 	.short	(.L_7 - .L_6)
	.align		4
.L_6:
        /*0010*/ 	.word	index@($__internal_2_$__cuda_sm10x_tcgen05_guardrail_trap_unallocated_columns_being_dealloced)
        /*0014*/ 	.word	0x00000000


	//----- nvinfo : EIATTR_FRAME_SIZE
	.align		4
.L_7:
        /*0018*/ 	.byte	0x04, 0x11
        /*001a*/ 	.short	(.L_9 - .L_8)
	.align		4
.L_8:
        /*001c*/ 	.word	index@($__internal_1_$__cuda_sm10x_tcgen05_guardrail_trap_phase_invalid_during_alloc)
        /*0020*/ 	.word	0x00000000


	//----- nvinfo : EIATTR_FRAME_SIZE
	.align		4
.L_9:
        /*0024*/ 	.byte	0x04, 0x11
        /*0026*/ 	.short	(.L_11 - .L_10)
	.align		4
.L_10:
        /*0028*/ 	.word	index@($__internal_0_$__cuda_sm10x_tcgen05_guardrail_trap_col_being_dealloced_not_returned_by_alloc)
        /*002c*/ 	.word	0x00000000


	//----- nvinfo : EIATTR_FRAME_SIZE
	.align		4
.L_11:
        /*0030*/ 	.byte	0x04, 0x11
        /*0032*/ 	.short	(.L_13 - .L_12)
	.align		4
.L_12:
        /*0034*/ 	.word	index@(attn_fwd)
        /*0038*/ 	.word	0x00000000


	//----- nvinfo : EIATTR_MIN_STACK_SIZE
	.align		4
.L_13:
        /*003c*/ 	.byte	0x04, 0x12
        /*003e*/ 	.short	(.L_15 - .L_14)
	.align		4
.L_14:
        /*0040*/ 	.word	index@(attn_fwd)
        /*0044*/ 	.word	0x00000000
.L_15:


//--------------------- .nv.info.attn_fwd         --------------------------
	.section	.nv.info.attn_fwd,"",@"SHT_CUDA_INFO"
	.sectionflags	@""
	.align	4


	//----- nvinfo : EIATTR_CUDA_API_VERSION
	.align		4
        /*0000*/ 	.byte	0x04, 0x37
        /*0002*/ 	.short	(.L_17 - .L_16)
.L_16:
        /*0004*/ 	.word	0x00000081


	//----- nvinfo : EIATTR_KPARAM_INFO
	.align		4
.L_17:
        /*0008*/ 	.byte	0x04, 0x17
        /*000a*/ 	.short	(.L_19 - .L_18)
.L_18:
        /*000c*/ 	.word	0x00000000
        /*0010*/ 	.short	0x0019
        /*0012*/ 	.short	0x0080
        /*0014*/ 	.byte	0x00, 0xf4, 0x21, 0x00


	//----- nvinfo : EIATTR_KPARAM_INFO
	.align		4
.L_19:
        /*0018*/ 	.byte	0x04, 0x17
        /*001a*/ 	.short	(.L_21 - .L_20)
.L_20:
        /*001c*/ 	.word	0x00000000
        /*0020*/ 	.short	0x0018
        /*0022*/ 	.short	0x0078
        /*0024*/ 	.byte	0x00, 0xf4, 0x21, 0x00


	//----- nvinfo : EIATTR_KPARAM_INFO
	.align		4
.L_21:
        /*0028*/ 	.byte	0x04, 0x17
        /*002a*/ 	.short	(.L_23 - .L_22)
.L_22:
        /*002c*/ 	.word	0x00000000
        /*0030*/ 	.short	0x0017
        /*0032*/ 	.short	0x0070
        /*0034*/ 	.byte	0x00, 0xf0, 0x11, 0x00


	//----- nvinfo : EIATTR_KPARAM_INFO
	.align		4
.L_23:
        /*0038*/ 	.byte	0x04, 0x17
        /*003a*/ 	.short	(.L_25 - .L_24)
.L_24:
        /*003c*/ 	.word	0x00000000
        /*0040*/ 	.short	0x0016
        /*0042*/ 	.short	0x006c
        /*0044*/ 	.byte	0x00, 0xf0, 0x11, 0x00


	//----- nvinfo : EIATTR_KPARAM_INFO
	.align		4
.L_25:
        /*0048*/ 	.byte	0x04, 0x17
        /*004a*/ 	.short	(.L_27 - .L_26)
.L_26:
        /*004c*/ 	.word	0x00000000
        /*0050*/ 	.short	0x0015
        /*0052*/ 	.short	0x0068
        /*0054*/ 	.byte	0x00, 0xf0, 0x11, 0x00


	//----- nvinfo : EIATTR_KPARAM_INFO
	.align		4
.L_27:
        /*0058*/ 	.byte	0x04, 0x17
        /*005a*/ 	.short	(.L_29 - .L_28)
.L_28:
        /*005c*/ 	.word	0x00000000
        /*0060*/ 	.short	0x0014
        /*0062*/ 	.short	0x0064
        /*0064*/ 	.byte	0x00, 0xf0, 0x11, 0x00


	//----- nvinfo : EIATTR_KPARAM_INFO
	.align		4
.L_29:
        /*0068*/ 	.byte	0x04, 0x17
        /*006a*/ 	.short	(.L_31 - .L_30)
.L_30:
        /*006c*/ 	.word	0x00000000
        /*0070*/ 	.short	0x0013
        /*0072*/ 	.short	0x0060
        /*0074*/ 	.byte	0x00, 0xf0, 0x11, 0x00


	//----- nvinfo : EIATTR_KPARAM_INFO
	.align		4
.L_31:
        /*0078*/ 	.byte	0x04, 0x17
        /*007a*/ 	.short	(.L_33 - .L_32)
.L_32:
        /*007c*/ 	.word	0x00000000
        /*0080*/ 	.short	0x0012
        /*0082*/ 	.short	0x005c
        /*0084*/ 	.byte	0x00, 0xf0, 0x11, 0x00


	//----- nvinfo : EIATTR_KPARAM_INFO
	.align		4
.L_33:
        /*0088*/ 	.byte	0x04, 0x17
        /*008a*/ 	.short	(.L_35 - .L_34)
.L_34:
        /*008c*/ 	.word	0x00000000
        /*0090*/ 	.short	0x0011
        /*0092*/ 	.short	0x0058
        /*0094*/ 	.byte	0x00, 0xf0, 0x11, 0x00


	//----- nvinfo : EIATTR_KPARAM_INFO
	.align		4
.L_35:
        /*0098*/ 	.byte	0x04, 0x17
        /*009a*/ 	.short	(.L_37 - .L_36)
.L_36:
        /*009c*/ 	.word	0x00000000
        /*00a0*/ 	.short	0x0010
        /*00a2*/ 	.short	0x0054
        /*00a4*/ 	.byte	0x00, 0xf0, 0x11, 0x00


	//----- nvinfo : EIATTR_KPARAM_INFO
	.align		4
.L_37:
        /*00a8*/ 	.byte	0x04, 0x17
        /*00aa*/ 	.short	(.L_39 - .L_38)
.L_38:
        /*00ac*/ 	.word	0x00000000
        /*00b0*/ 	.short	0x000f
        /*00b2*/ 	.short	0x0050
        /*00b4*/ 	.byte	0x00, 0xf0, 0x11, 0x00


	//----- nvinfo : EIATTR_KPARAM_INFO
	.align		4
.L_39:
        /*00b8*/ 	.byte	0x04, 0x17
        /*00ba*/ 	.short	(.L_41 - .L_40)
.L_40:
        /*00bc*/ 	.word	0x00000000
        /*00c0*/ 	.short	0x000e
        /*00c2*/ 	.short	0x004c
        /*00c4*/ 	.byte	0x00, 0xf0, 0x11, 0x00


	//----- nvinfo : EIATTR_KPARAM_INFO
	.align		4
.L_41:
        /*00c8*/ 	.byte	0x04, 0x17
        /*00ca*/ 	.short	(.L_43 - .L_42)
.L_42:
        /*00cc*/ 	.word	0x00000000
        /*00d0*/ 	.short	0x000d
        /*00d2*/ 	.short	0x0048
        /*00d4*/ 	.byte	0x00, 0xf0, 0x11, 0x00


	//----- nvinfo : EIATTR_KPARAM_INFO
	.align		4
.L_43:
        /*00d8*/ 	.byte	0x04, 0x17
        /*00da*/ 	.short	(.L_45 - .L_44)
.L_44:
        /*00dc*/ 	.word	0x00000000
        /*00e0*/ 	.short	0x000c
        /*00e2*/ 	.short	0x0044
        /*00e4*/ 	.byte	0x00, 0xf0, 0x11, 0x00


	//----- nvinfo : EIATTR_KPARAM_INFO
	.align		4
.L_45:
        /*00e8*/ 	.byte	0x04, 0x17
        /*00ea*/ 	.short	(.L_47 - .L_46)
.L_46:
        /*00ec*/ 	.word	0x00000000
        /*00f0*/ 	.short	0x000b
        /*00f2*/ 	.short	0x0040
        /*00f4*/ 	.byte	0x00, 0xf0, 0x11, 0x00


	//----- nvinfo : EIATTR_KPARAM_INFO
	.align		4
.L_47:
        /*00f8*/ 	.byte	0x04, 0x17
        /*00fa*/ 	.short	(.L_49 - .L_48)
.L_48:
        /*00fc*/ 	.word	0x00000000
        /*0100*/ 	.short	0x000a
        /*0102*/ 	.short	0x003c
        /*0104*/ 	.byte	0x00, 0xf0, 0x11, 0x00


	//----- nvinfo : EIATTR_KPARAM_INFO
	.align		4
.L_49:
        /*0108*/ 	.byte	0x04, 0x17
        /*010a*/ 	.short	(.L_51 - .L_50)
.L_50:
        /*010c*/ 	.word	0x00000000
        /*0110*/ 	.short	0x0009
        /*0112*/ 	.short	0x0038
        /*0114*/ 	.byte	0x00, 0xf0, 0x11, 0x00


	//----- nvinfo : EIATTR_KPARAM_INFO
	.align		4
.L_51:
        /*0118*/ 	.byte	0x04, 0x17
        /*011a*/ 	.short	(.L_53 - .L_52)
.L_52:
        /*011c*/ 	.word	0x00000000
        /*0120*/ 	.short	0x0008
        /*0122*/ 	.short	0x0034
        /*0124*/ 	.byte	0x00, 0xf0, 0x11, 0x00


	//----- nvinfo : EIATTR_KPARAM_INFO
	.align		4
.L_53:
        /*0128*/ 	.byte	0x04, 0x17
        /*012a*/ 	.short	(.L_55 - .L_54)
.L_54:
        /*012c*/ 	.word	0x00000000
        /*0130*/ 	.short	0x0007
        /*0132*/ 	.short	0x0030
        /*0134*/ 	.byte	0x00, 0xf0, 0x11, 0x00


	//----- nvinfo : EIATTR_KPARAM_INFO
	.align		4
.L_55:
        /*0138*/ 	.byte	0x04, 0x17
        /*013a*/ 	.short	(.L_57 - .L_56)
.L_56:
        /*013c*/ 	.word	0x00000000
        /*0140*/ 	.short	0x0006
        /*0142*/ 	.short	0x002c
        /*0144*/ 	.byte	0x00, 0xf0, 0x11, 0x00


	//----- nvinfo : EIATTR_KPARAM_INFO
	.align		4
.L_57:
        /*0148*/ 	.byte	0x04, 0x17
        /*014a*/ 	.short	(.L_59 - .L_58)
.L_58:
        /*014c*/ 	.word	0x00000000
        /*0150*/ 	.short	0x0005
        /*0152*/ 	.short	0x0028
        /*0154*/ 	.byte	0x00, 0xf0, 0x11, 0x00


	//----- nvinfo : EIATTR_KPARAM_INFO
	.align		4
.L_59:
        /*0158*/ 	.byte	0x04, 0x17
        /*015a*/ 	.short	(.L_61 - .L_60)
.L_60:
        /*015c*/ 	.word	0x00000000
        /*0160*/ 	.short	0x0004
        /*0162*/ 	.short	0x0020
        /*0164*/ 	.byte	0x00, 0xf4, 0x21, 0x00


	//----- nvinfo : EIATTR_KPARAM_INFO
	.align		4
.L_61:
        /*0168*/ 	.byte	0x04, 0x17
        /*016a*/ 	.short	(.L_63 - .L_62)
.L_62:
        /*016c*/ 	.word	0x00000000
        /*0170*/ 	.short	0x0003
        /*0172*/ 	.short	0x0018
        /*0174*/ 	.byte	0x00, 0xf4, 0x21, 0x00


	//----- nvinfo : EIATTR_KPARAM_INFO
	.align		4
.L_63:
        /*0178*/ 	.byte	0x04, 0x17
        /*017a*/ 	.short	(.L_65 - .L_64)
.L_64:
        /*017c*/ 	.word	0x00000000
        /*0180*/ 	.short	0x0002
        /*0182*/ 	.short	0x0010
        /*0184*/ 	.byte	0x00, 0xf4, 0x21, 0x00


	//----- nvinfo : EIATTR_KPARAM_INFO
	.align		4
.L_65:
        /*0188*/ 	.byte	0x04, 0x17
        /*018a*/ 	.short	(.L_67 - .L_66)
.L_66:
        /*018c*/ 	.word	0x00000000
        /*0190*/ 	.short	0x0001
        /*0192*/ 	.short	0x0008
        /*0194*/ 	.byte	0x00, 0xf4, 0x21, 0x00


	//----- nvinfo : EIATTR_KPARAM_INFO
	.align		4
.L_67:
        /*0198*/ 	.byte	0x04, 0x17
        /*019a*/ 	.short	(.L_69 - .L_68)
.L_68:
        /*019c*/ 	.word	0x00000000
        /*01a0*/ 	.short	0x0000
        /*01a2*/ 	.short	0x0000
        /*01a4*/ 	.byte	0x00, 0xf4, 0x21, 0x00


	//----- nvinfo : EIATTR_AT_ENTRY_FRAGMENTS
	.align		4
.L_69:
        /*01a8*/ 	.byte	0x04, 0x4f
        /*01aa*/ 	.short	(.L_71 - .L_70)


	//   ....[0]....
.L_70:
        /*01ac*/ 	.word	0x00000004


	//----- nvinfo : EIATTR_RESERVED_SMEM_USED
	.align		4
.L_71:
        /*01b0*/ 	.byte	0x01, 0x41
	.zero		2


	//----- nvinfo : EIATTR_SPARSE_MMA_MASK
	.align		4
        /*01b4*/ 	.byte	0x03, 0x50
        /*01b6*/ 	.short	0x0000


	//----- nvinfo : EIATTR_TCGEN05_1CTA_USED
	.align		4
        /*01b8*/ 	.byte	0x01, 0x51
	.zero		2


	//----- nvinfo : EIATTR_MAXREG_COUNT
	.align		4
        /*01bc*/ 	.byte	0x03, 0x1b
        /*01be*/ 	.short	0x00ff


	//----- nvinfo : EIATTR_NUM_BARRIERS
	.align		4
        /*01c0*/ 	.byte	0x02, 0x4c
        /*01c2*/ 	.byte	0x01
	.zero		1


	//----- nvinfo : EIATTR_INT_WARP_WIDE_INSTR_OFFSETS
	.align		4
        /*01c4*/ 	.byte	0x04, 0x31
        /*01c6*/ 	.short	(.L_73 - .L_72)


	//   ....[0]....
.L_72:
        /*01c8*/ 	.word	0x00001110


	//   ....[1]....
        /*01cc*/ 	.word	0x00001120


	//   ....[2]....
        /*01d0*/ 	.word	0x00001490


	//   ....[3]....
        /*01d4*/ 	.word	0x000015b0


	//   ....[4]....
        /*01d8*/ 	.word	0x00002cb0


	//   ....[5]....
        /*01dc*/ 	.word	0x000053f0


	//   ....[6]....
        /*01e0*/ 	.word	0x00005440


	//----- nvinfo : EIATTR_COOP_GROUP_MASK_REGIDS
	.align		4
.L_73:
        /*01e4*/ 	.byte	0x04, 0x29
        /*01e6*/ 	.short	(.L_75 - .L_74)


	//   ....[0]....
.L_74:
        /*01e8*/ 	.word	0xffffffff


	//   ....[1]....
        /*01ec*/ 	.word	0xffffffff


	//   ....[2]....
        /*01f0*/ 	.word	0xffffffff


	//   ....[3]....
        /*01f4*/ 	.word	0xffffffff


	//   ....[4]....
        /*01f8*/ 	.word	0xffffffff


	//   ....[5]....
        /*01fc*/ 	.word	0xffffffff


	//   ....[6]....
        /*0200*/ 	.word	0xffffffff


	//   ....[7]....
        /*0204*/ 	.word	0xffffffff


	//----- nvinfo : EIATTR_COOP_GROUP_INSTR_OFFSETS
	.align		4
.L_75:
        /*0208*/ 	.byte	0x04, 0x28
        /*020a*/ 	.short	(.L_77 - .L_76)


	//   ....[0]....
.L_76:
        /*020c*/ 	.word	0x00000050


	//   ....[1]....
        /*0210*/ 	.word	0x00000310


	//   ....[2]....
        /*0214*/ 	.word	0x00001be0


	//   ....[3]....
        /*0218*/ 	.word	0x000024a0


	//   ....[4]....
        /*021c*/ 	.word	0x000030e0


	//   ....[5]....
        /*0220*/ 	.word	0x000035a0


	//   ....[6]....
        /*0224*/ 	.word	0x00005280


	//   ....[7]....
        /*0228*/ 	.word	0x000054f0


	//----- nvinfo : EIATTR_VRC_CTA_INIT_COUNT
	.align		4
.L_77:
        /*022c*/ 	.byte	0x02, 0x4a
        /*022e*/ 	.byte	0x80
	.zero		1


	//----- nvinfo : EIATTR_MBARRIER_INSTR_OFFSETS
	.align		4
        /*0230*/ 	.byte	0x04, 0x39
        /*0232*/ 	.short	(.L_79 - .L_78)


	//   ....[0]....
.L_78:
        /*0234*/ 	.word	0x000013e0
        /*0238*/ 	.word	0x000000ff
        /*023c*/ 	.word	0x00000000
        /*0240*/ 	.short	0x0100
        /*0242*/ 	.byte	0x11
	.zero		1


	//   ....[1]....
        /*0244*/ 	.word	0x000015a0
        /*0248*/ 	.word	0x000000ff
        /*024c*/ 	.word	0x00007008
        /*0250*/ 	.short	0x0100
        /*0252*/ 	.byte	0x0c
	.zero		1


	//   ....[2]....
        /*0254*/ 	.word	0x00001670
        /*0258*/ 	.word	0x000000ff
        /*025c*/ 	.word	0x00005000
        /*0260*/ 	.short	0x0100
        /*0262*/ 	.byte	0x0c
	.zero		1


	//   ....[3]....
        /*0264*/ 	.word	0x000018d0
        /*0268*/ 	.word	0x000000ff
        /*026c*/ 	.word	0x00005000
        /*0270*/ 	.short	0x010a
        /*0272*/ 	.byte	0x0c
	.zero		1


	//   ....[4]....
        /*0274*/ 	.word	0x000019d0
        /*0278*/ 	.word	0x000000ff
        /*027c*/ 	.word	0x00005000
        /*0280*/ 	.short	0x0108
        /*0282*/ 	.byte	0x0c
	.zero		1


	//   ....[5]....
        /*0284*/ 	.word	0x00002d70
        /*0288*/ 	.word	0x000000ff
        /*028c*/ 	.word	0x00007010
        /*0290*/ 	.short	0x0100
        /*0292*/ 	.byte	0x0c
	.zero		1


	//   ....[6]....
        /*0294*/ 	.word	0x00002ef0
        /*0298*/ 	.word	0x000000ff
        /*029c*/ 	.word	0x00007010
        /*02a0*/ 	.short	0x010a
        /*02a2*/ 	.byte	0x0c
	.zero		1


	//   ....[7]....
        /*02a4*/ 	.word	0x00002f40
        /*02a8*/ 	.word	0x000000ff
        /*02ac*/ 	.word	0x00007010
        /*02b0*/ 	.short	0x0108
        /*02b2*/ 	.byte	0x0c
	.zero		1


	//   ....[8]....
        /*02b4*/ 	.word	0x00003400
        /*02b8*/ 	.word	0x000000ff
        /*02bc*/ 	.word	0x00000000
        /*02c0*/ 	.short	0x010a
        /*02c2*/ 	.byte	0x11
	.zero		1


	//   ....[9]....
        /*02c4*/ 	.word	0x00003ca0
        /*02c8*/ 	.word	0x000000ff
        /*02cc*/ 	.word	0x00000000
        /*02d0*/ 	.short	0x010a
        /*02d2*/ 	.byte	0x11
	.zero		1


	//   ....[10]....
        /*02d4*/ 	.word	0x00003d30
        /*02d8*/ 	.word	0x000000ff
        /*02dc*/ 	.word	0x00007000
        /*02e0*/ 	.short	0x0108
        /*02e2*/ 	.byte	0x0c
	.zero		1


	//   ....[11]....
        /*02e4*/ 	.word	0x00003d60
        /*02e8*/ 	.word	0x000000ff
        /*02ec*/ 	.word	0x00007008
        /*02f0*/ 	.short	0x0108
        /*02f2*/ 	.byte	0x0c
	.zero		1


	//   ....[12]....
        /*02f4*/ 	.word	0x00005510
        /*02f8*/ 	.word	0x000000ff
        /*02fc*/ 	.word	0x00005000
        /*0300*/ 	.short	0x010a
        /*0302*/ 	.byte	0x0c
	.zero		1


	//   ....[13]....
        /*0304*/ 	.word	0x00005540
        /*0308*/ 	.word	0x000000ff
        /*030c*/ 	.word	0x00007010
        /*0310*/ 	.short	0x010a
        /*0312*/ 	.byte	0x0c
	.zero		1


	//   ....[14]....
        /*0314*/ 	.word	0x00005570
        /*0318*/ 	.word	0x000000ff
        /*031c*/ 	.word	0x00000000
        /*0320*/ 	.short	0x010a
        /*0322*/ 	.byte	0x11
	.zero		1


	//   ....[15]....
        /*0324*/ 	.word	0x000055a0
        /*0328*/ 	.word	0x000000ff
        /*032c*/ 	.word	0x00000000
        /*0330*/ 	.short	0x010a
        /*0332*/ 	.byte	0x11
	.zero		1


	//----- nvinfo : EIATTR_NUM_MBARRIERS
	.align		4
.L_79:
        /*0334*/ 	.byte	0x03, 0x38
        /*0336*/ 	.short	0xffff


	//----- nvinfo : EIATTR_EXIT_INSTR_OFFSETS
	.align		4
        /*0338*/ 	.byte	0x04, 0x1c
        /*033a*/ 	.short	(.L_81 - .L_80)


	//   ....[0]....
.L_80:
        /*033c*/ 	.word	0x00005500


	//----- nvinfo : EIATTR_REQNTID
	.align		4
.L_81:
        /*0340*/ 	.byte	0x04, 0x10
        /*0342*/ 	.short	(.L_83 - .L_82)
.L_82:
        /*0344*/ 	.word	0x00000100
        /*0348*/ 	.word	0x00000001
        /*034c*/ 	.word	0x00000001


	//----- nvinfo : EIATTR_CRS_STACK_SIZE
	.align		4
.L_83:
        /*0350*/ 	.byte	0x04, 0x1e
        /*0352*/ 	.short	(.L_85 - .L_84)
.L_84:
        /*0354*/ 	.word	0x00000000


	//----- nvinfo : EIATTR_CBANK_PARAM_SIZE
	.align		4
.L_85:
        /*0358*/ 	.byte	0x03, 0x19
        /*035a*/ 	.short	0x0088


	//----- nvinfo : EIATTR_PARAM_CBANK
	.align		4
        /*035c*/ 	.byte	0x04, 0x0a
        /*035e*/ 	.short	(.L_87 - .L_86)
	.align		4
.L_86:
        /*0360*/ 	.word	index@(.nv.constant0.attn_fwd)
        /*0364*/ 	.short	0x0380
        /*0366*/ 	.short	0x0088


	//----- nvinfo : EIATTR_SW_WAR
	.align		4
.L_87:
        /*0368*/ 	.byte	0x04, 0x36
        /*036a*/ 	.short	(.L_89 - .L_88)
.L_88:
        /*036c*/ 	.word	0x00000008
.L_89:


//--------------------- .nv.compat                --------------------------
	.section	.nv.compat,"",@"SHT_CUDA_COMPAT_INFO"
	.align	4
        /*0000*/ 	.byte	0x02, 0x02, 0x02, 0x00, 0x02, 0x05, 0x05, 0x00, 0x02, 0x03, 0x00, 0x00, 0x02, 0x06, 0x01, 0x00


//--------------------- .nv.callgraph             --------------------------
	.section	.nv.callgraph,"",@"SHT_CUDA_CALLGRAPH"
	.align	4
	.sectionentsize	8
	.align		4
        /*0000*/ 	.word	0x00000000
	.align		4
        /*0004*/ 	.word	0xffffffff
	.align		4
        /*0008*/ 	.word	0x00000000
	.align		4
        /*000c*/ 	.word	0xfffffffe
	.align		4
        /*0010*/ 	.word	0x00000000
	.align		4
        /*0014*/ 	.word	0xfffffffd
	.align		4
        /*0018*/ 	.word	0x00000000
	.align		4
        /*001c*/ 	.word	0xfffffffc


//--------------------- .nv.constant4             --------------------------
	.section	.nv.constant4,"a",@progbits
	.align	8
	.align		8
.nv.constant4:
        /*0000*/ 	.dword	_$_str


//--------------------- .text.attn_fwd            --------------------------
	.section	.text.attn_fwd,"ax",@progbits
	.align	128
        .global         attn_fwd
        .type           attn_fwd,@function
        .size           attn_fwd,(.L_x_28 - attn_fwd)
        .other          attn_fwd,@"STO_CUDA_ENTRY STV_DEFAULT"
attn_fwd:
.text.attn_fwd:
[----:B------:R-:W0:Y:S01]  /*0000*/  LDC R1, c[0x0][0x37c] ;  /* 0x0000df00ff017b82 */ /* 0x000e220000000800 */
[----:B------:R-:W1:Y:S02]  /*0010*/  S2R R0, SR_TID.X ;  /* 0x0000000000007919 */ /* 0x000e640000002100 */
[----:B-1----:R-:W-:-:S13]  /*0020*/  ISETP.GE.U32.AND P0, PT, R0, 0x20, PT ;  /* 0x000000200000780c */ /* 0x002fda0003f06070 */
[----:B------:R-:W-:Y:S05]  /*0030*/  @P0 BRA `(.L_x_0) ;  /* 0x0000000000b80947 */ /* 0x000fea0003800000 */
[----:B------:R-:W1:Y:S01]  /*0040*/  S2UR UR6, SR_CgaCtaId ;  /* 0x00000000000679c3 */ /* 0x000e620000008800 */
[----:B------:R-:W-:Y:S01]  /*0050*/  NOP ;  /* 0x0000000000007918 */ /* 0x000fe20000000000 */
[----:B------:R-:W-:Y:S02]  /*0060*/  UMOV UR4, 0x40 ;  /* 0x0000004000047882 */ /* 0x000fe40000000000 */
[----:B-1----:R-:W-:-:S09]  /*0070*/  ULEA UR4, UR6, UR4, 0x18 ;  /* 0x0000000406047291 */ /* 0x002fd2000f8ec0ff */
[----:B------:R-:W1:Y:S01]  /*0080*/  LDS.U8 R2, [UR4] ;  /* 0x00000004ff027984 */ /* 0x000e620008000000 */
[----:B------:R-:W-:Y:S02]  /*0090*/  UMOV UR4, 0x400 ;  /* 0x0000040000047882 */ /* 0x000fe40000000000 */
[----:B------:R-:W-:Y:S01]  /*00a0*/  ULEA UR4, UR6, UR4, 0x18 ;  /* 0x0000000406047291 */ /* 0x000fe2000f8ec0ff */
[----:B-1----:R-:W-:-:S13]  /*00b0*/  ISETP.NE.AND P1, PT, R2, RZ, PT ;  /* 0x000000ff0200720c */ /* 0x002fda0003f25270 */
[----:B------:R-:W-:Y:S05]  /*00c0*/  @P1 BRA `(.L_x_1) ;  /* 0x00000000007c1947 */ /* 0x000fea0003800000 */
[----:B------:R-:W-:-:S13]  /*00d0*/  ELECT P1, URZ, PT ;  /* 0x0000000000ff782f */ /* 0x000fda0003820000 */
[----:B------:R-:W-:Y:S05]  /*00e0*/  @!P1 BRA `(.L_x_2) ;  /* 0x0000000000849947 */ /* 0x000fea0003800000 */
[----:B------:R-:W-:Y:S01]  /*00f0*/  UMOV UR5, 0x4 ;  /* 0x0000000400057882 */ /* 0x000fe20000000000 */
[----:B------:R-:W-:Y:S02]  /*0100*/  HFMA2 R5, -RZ, RZ, 0, 5.9604644775390625e-08 ;  /* 0x00000001ff057431 */ /* 0x000fe400000001ff */
[----:B------:R-:W-:Y:S02]  /*0110*/  IMAD.MOV.U32 R3, RZ, RZ, 0xf ;  /* 0x0000000fff037424 */ /* 0x000fe400078e00ff */
[----:B------:R-:W-:Y:S04]  /*0120*/  DEPBAR.LE SB1, 0x36 ;  /* 0x00009d800000791a */ /* 0x000fe80000000000 */
[----:B------:R-:W1:Y:S02]  /*0130*/  UTCATOMSWS.FIND_AND_SET.ALIGN UP0, UR5, UR5 ;  /* 0x00000005000575e3 */ /* 0x000e640008000800 */
[----:B-1----:R-:W-:-:S04]  /*0140*/  PLOP3.LUT P1, PT, PT, PT, UP0, 0x80, 0x8 ;  /* 0x000000000008781c */ /* 0x002fc80003f2f008 */
[----:B------:R-:W-:-:S04]  /*0150*/  SEL R2, RZ, 0xffffffff, !P1 ;  /* 0xffffffffff027807 */ /* 0x000fc80004800000 */
[----:B------:R-:W-:Y:S02]  /*0160*/  ISETP.NE.AND P1, PT, R2, RZ, PT ;  /* 0x000000ff0200720c */ /* 0x000fe40003f25270 */
[----:B------:R-:W-:-:S11]  /*0170*/  MOV R2, UR5 ;  /* 0x0000000500027c02 */ /* 0x000fd60008000f00 */
[----:B------:R-:W-:Y:S05]  /*0180*/  @P1 BRA `(.L_x_3) ;  /* 0x0000000000241947 */ /* 0x000fea0003800000 */
.L_x_4:
[----:B------:R-:W-:Y:S05]  /*0190*/  NANOSLEEP 0x64 ;  /* 0x000000640000795d */ /* 0x000fea0003800000 */
[----:B------:R-:W-:-:S05]  /*01a0*/  UMOV UR5, 0x4 ;  /* 0x0000000400057882 */ /* 0x000fca0000000000 */
[----:B------:R-:W-:Y:S04]  /*01b0*/  DEPBAR.LE SB1, 0x36 ;  /* 0x00009d800000791a */ /* 0x000fe80000000000 */
[----:B------:R-:W1:Y:S02]  /*01c0*/  UTCATOMSWS.FIND_AND_SET.ALIGN UP0, UR5, UR5 ;  /* 0x00000005000575e3 */ /* 0x000e640008000800 */
[----:B-1----:R-:W-:-:S04]  /*01d0*/  PLOP3.LUT P1, PT, PT, PT, UP0, 0x80, 0x8 ;  /* 0x000000000008781c */ /* 0x002fc80003f2f008 */
[----:B------:R-:W-:-:S04]  /*01e0*/  SEL R2, RZ, 0xffffffff, !P1 ;  /* 0xffffffffff027807 */ /* 0x000fc80004800000 */
[----:B------:R-:W-:Y:S01]  /*01f0*/  ISETP.NE.AND P1, PT, R2, RZ, PT ;  /* 0x000000ff0200720c */ /* 0x000fe20003f25270 */
[----:B------:R-:W-:-:S12]  /*0200*/  IMAD.U32 R2, RZ, RZ, UR5 ;  /* 0x00000005ff027e24 */ /* 0x000fd8000f8e00ff */
[----:B------:R-:W-:Y:S05]  /*0210*/  @!P1 BRA `(.L_x_4) ;  /* 0xfffffffc00dc9947 */ /* 0x000fea000383ffff */
.L_x_3:
[C---:B------:R-:W-:Y:S01]  /*0220*/  IADD3 R4, PT, PT, R2.reuse, 0x10, RZ ;  /* 0x0000001002047810 */ /* 0x040fe20007ffe0ff */
[----:B------:R-:W-:Y:S01]  /*0230*/  UMOV UR5, 0x50 ;  /* 0x0000005000057882 */ /* 0x000fe20000000000 */
[----:B------:R-:W-:Y:S01]  /*0240*/  SHF.L.U32 R3, R3, R2, RZ ;  /* 0x0000000203037219 */ /* 0x000fe200000006ff */
[----:B------:R-:W-:Y:S01]  /*0250*/  ULEA UR5, UR6, UR5, 0x18 ;  /* 0x0000000506057291 */ /* 0x000fe2000f8ec0ff */
[----:B------:R-:W-:Y:S01]  /*0260*/  SHF.L.U32 R4, R5, R4, RZ ;  /* 0x0000000405047219 */ /* 0x000fe200000006ff */
[----:B------:R-:W-:-:S03]  /*0270*/  IMAD.SHL.U32 R2, R2, 0x20, RZ ;  /* 0x0000002002027824 */ /* 0x000fc600078e00ff */
[----:B------:R-:W-:-:S05]  /*0280*/  LOP3.LUT R3, R4, R3, RZ, 0xfc, !PT ;  /* 0x0000000304037212 */ /* 0x000fca00078efcff */
[----:B------:R1:W-:Y:S04]  /*0290*/  ATOMS.OR RZ, [UR5], R3 ;  /* 0x00000003ffff798c */ /* 0x0003e8000b000005 */
[----:B------:R1:W-:Y:S01]  /*02a0*/  STS [UR4], R2 ;  /* 0x00000002ff007988 */ /* 0x0003e20008000804 */
[----:B------:R-:W-:Y:S05]  /*02b0*/  BRA `(.L_x_2) ;  /* 0x0000000000107947 */ /* 0x000fea0003800000 */
.L_x_1:
[----:B------:R-:W-:-:S05]  /*02c0*/  MOV R2, 0xffffffff ;  /* 0xffffffff00027802 */ /* 0x000fca0000000f00 */
[----:B------:R1:W-:Y:S02]  /*02d0*/  STS [UR4], R2 ;  /* 0x00000002ff007988 */ /* 0x0003e40008000804 */
[----:B-1----:R-:W-:-:S07]  /*02e0*/  MOV R2, 0x300 ;  /* 0x0000030000027802 */ /* 0x002fce0000000f00 */
[----:B0-----:R-:W-:Y:S05]  /*02f0*/  CALL.REL.NOINC `($__internal_1_$__cuda_sm10x_tcgen05_guardrail_trap_phase_invalid_during_alloc) ;  /* 0x0000005000c07944 */ /* 0x001fea0003c00000 */
.L_x_2:
[----:B------:R-:W-:Y:S05]  /*0300*/  WARPSYNC.ALL ;  /* 0x0000000000007948 */ /* 0x000fea0003800000 */
[----:B------:R-:W-:Y:S01]  /*0310*/  NOP ;  /* 0x0000000000007918 */ /* 0x000fe20000000000 */
.L_x_0:
[----:B-1----:R-:W1:Y:S01]  /*0320*/  S2R R2, SR_CTAID.X ;  /* 0x0000000000027919 */ /* 0x002e620000002500 */
[----:B------:R-:W2:Y:S01]  /*0330*/  S2UR UR9, SR_CTAID.Y ;  /* 0x00000000000979c3 */ /* 0x000ea20000002600 */
[----:B------:R-:W2:Y:S01]  /*0340*/  LDCU.64 UR4, c[0x0][0x3b0] ;  /* 0x00007600ff0477ac */ /* 0x000ea20008000a00 */
[----:B------:R-:W-:Y:S02]  /*0350*/  LOP3.LUT R3, R0, 0x7f, RZ, 0xc0, !PT ;  /* 0x0000007f00037812 */ /* 0x000fe400078ec0ff */
[----:B------:R-:W-:Y:S01]  /*0360*/  SHF.R.U32.HI R4, RZ, 0x7, R0 ;  /* 0x00000007ff047819 */ /* 0x000fe20000011600 */
[----:B------:R-:W-:Y:S01]  /*0370*/  UMOV UR12, 0x400 ;  /* 0x00000400000c7882 */ /* 0x000fe20000000000 */
[----:B------:R-:W3:Y:S02]  /*0380*/  LDCU.64 UR30, c[0x0][0x358] ;  /* 0x00006b00ff1e77ac */ /* 0x000ee40008000a00 */
[----:B------:R-:W4:Y:S01]  /*0390*/  LDC R15, c[0x0][0x3b8] ;  /* 0x0000ee00ff0f7b82 */ /* 0x000f220000000800 */
[----:B------:R-:W-:-:S07]  /*03a0*/  SGXT.U32 R4, R4, 0x1 ;  /* 0x000000010404781a */ /* 0x000fce0000000000 */
[----:B------:R-:W0:Y:S08]  /*03b0*/  LDC.64 R6, c[0x0][0x380] ;  /* 0x0000e000ff067b82 */ /* 0x000e300000000a00 */
[----:B------:R-:W0:Y:S01]  /*03c0*/  S2UR UR6, SR_CgaCtaId ;  /* 0x00000000000679c3 */ /* 0x000e220000008800 */
[----:B--2---:R-:W-:-:S04]  /*03d0*/  UIMAD UR4, UR9, UR4, URZ ;  /* 0x00000004090472a4 */ /* 0x004fc8000f8e02ff */
[----:B------:R-:W-:Y:S01]  /*03e0*/  USHF.L.U32 UR7, UR4, 0x1, URZ ;  /* 0x0000000104077899 */ /* 0x000fe200080006ff */
[----:B-1----:R-:W-:Y:S02]  /*03f0*/  IMAD R3, R2, 0x80, R3 ;  /* 0x0000008002037824 */ /* 0x002fe400078e0203 */
[----:B------:R-:W1:Y:S01]  /*0400*/  LDC.64 R60, c[0x0][0x3c0] ;  /* 0x0000f000ff3c7b82 */ /* 0x000e620000000a00 */
[----:B----4-:R-:W-:Y:S02]  /*0410*/  IMAD R4, R4, R15, RZ ;  /* 0x0000000f04047224 */ /* 0x010fe400078e02ff */
[----:B------:R-:W-:Y:S01]  /*0420*/  IMAD R2, R3, UR5, RZ ;  /* 0x0000000503027c24 */ /* 0x000fe2000f8e02ff */
[----:B------:R-:W-:-:S03]  /*0430*/  UIMAD.WIDE UR4, UR4, 0x2, URZ ;  /* 0x00000002040478a5 */ /* 0x000fc6000f8e02ff */
[C---:B------:R-:W-:Y:S01]  /*0440*/  IMAD.HI R16, R2.reuse, 0x2, RZ ;  /* 0x0000000202107827 */ /* 0x040fe200078e02ff */
[----:B------:R-:W-:Y:S01]  /*0450*/  SHF.L.U32 R13, R2, 0x1, RZ ;  /* 0x00000001020d7819 */ /* 0x000fe200000006ff */
[----:B------:R-:W2:Y:S02]  /*0460*/  LDC.64 R48, c[0x0][0x388] ;  /* 0x0000e200ff307b82 */ /* 0x000ea40000000a00 */
[----:B------:R-:W-:-:S06]  /*0470*/  IMAD R2, R15, 0x2, R4 ;  /* 0x000000020f027824 */ /* 0x000fcc00078e0204 */
[----:B------:R-:W-:Y:S01]  /*0480*/  BAR.SYNC.DEFER_BLOCKING 0x0 ;  /* 0x0000000000007b1d */ /* 0x000fe20000010000 */
[----:B0-----:R-:W-:Y:S02]  /*0490*/  IADD3 R13, P1, P2, R13, UR7, R6 ;  /* 0x000000070d0d7c10 */ /* 0x001fe4000fa3e006 */
[C---:B------:R-:W-:Y:S01]  /*04a0*/  LEA R12, R15.reuse, R2, 0x1 ;  /* 0x000000020f0c7211 */ /* 0x040fe200078e08ff */
[----:B------:R-:W-:Y:S01]  /*04b0*/  ULEA UR12, UR6, UR12, 0x18 ;  /* 0x0000000c060c7291 */ /* 0x000fe2000f8ec0ff */
[----:B------:R-:W-:Y:S01]  /*04c0*/  IADD3.X R16, PT, PT, R16, UR5, R7, P1, P2 ;  /* 0x0000000510107c10 */ /* 0x000fe20008fe4407 */
[----:B------:R-:W0:Y:S01]  /*04d0*/  LDCU UR4, c[0x0][0x3c8] ;  /* 0x00007900ff0477ac */ /* 0x000e220008000800 */
[-C--:B------:R-:W-:Y:S01]  /*04e0*/  LEA R6, P1, R4, R13.reuse, 0x1 ;  /* 0x0000000d04067211 */ /* 0x080fe200078208ff */
[----:B------:R-:W-:Y:S01]  /*04f0*/  IMAD R14, R15, 0x2, R12 ;  /* 0x000000020f0e7824 */ /* 0x000fe200078e020c */
[----:B------:R-:W-:Y:S02]  /*0500*/  LEA R8, P2, R2, R13, 0x1 ;  /* 0x0000000d02087211 */ /* 0x000fe400078408ff */
[----:B------:R-:W-:-:S02]  /*0510*/  LEA.HI.X.SX32 R7, R4, R16, 0x1, P1 ;  /* 0x0000001004077211 */ /* 0x000fc400008f0eff */
[-C--:B------:R-:W-:Y:S02]  /*0520*/  LEA R10, P1, R12, R13.reuse, 0x1 ;  /* 0x0000000d0c0a7211 */ /* 0x080fe400078208ff */
[-C--:B------:R-:W-:Y:S02]  /*0530*/  LEA.HI.X.SX32 R9, R2, R16.reuse, 0x1, P2 ;  /* 0x0000001002097211 */ /* 0x080fe400010f0eff */
[----:B------:R-:W-:Y:S02]  /*0540*/  LEA.HI.X.SX32 R11, R12, R16, 0x1, P1 ;  /* 0x000000100c0b7211 */ /* 0x000fe400008f0eff */
[CC--:B------:R-:W-:Y:S02]  /*0550*/  LEA R18, P1, R14.reuse, R13.reuse, 0x1 ;  /* 0x0000000d0e127211 */ /* 0x0c0fe400078208ff */
[C---:B------:R-:W-:Y:S02]  /*0560*/  LEA R12, R15.reuse, R14, 0x1 ;  /* 0x0000000e0f0c7211 */ /* 0x040fe400078e08ff */
[----:B------:R-:W-:Y:S01]  /*0570*/  LEA.HI.X.SX32 R19, R14, R16, 0x1, P1 ;  /* 0x000000100e137211 */ /* 0x000fe200008f0eff */
[----:B------:R-:W4:Y:S01]  /*0580*/  LDS R39, [UR12] ;  /* 0x0000000cff277984 */ /* 0x000f220008000800 */
[----:B------:R-:W-:Y:S01]  /*0590*/  BAR.SYNC.DEFER_BLOCKING 0x0 ;  /* 0x0000000000007b1d */ /* 0x000fe20000010000 */
[----:B------:R-:W-:Y:S01]  /*05a0*/  LEA R20, P1, R12, R13, 0x1 ;  /* 0x0000000d0c147211 */ /* 0x000fe200078208ff */
[----:B------:R-:W-:-:S03]  /*05b0*/  IMAD R14, R15, 0x2, R12 ;  /* 0x000000020f0e7824 */ /* 0x000fc600078e020c */
[----:B------:R-:W-:Y:S02]  /*05c0*/  LEA.HI.X.SX32 R21, R12, R16, 0x1, P1 ;  /* 0x000000100c157211 */ /* 0x000fe400008f0eff */
[C---:B------:R-:W-:Y:S02]  /*05d0*/  LEA R22, P1, R14.reuse, R13, 0x1 ;  /* 0x0000000d0e167211 */ /* 0x040fe400078208ff */
[----:B------:R-:W-:Y:S02]  /*05e0*/  LEA R12, R15, R14, 0x1 ;  /* 0x0000000e0f0c7211 */ /* 0x000fe400078e08ff */
[----:B------:R-:W-:-:S03]  /*05f0*/  LEA.HI.X.SX32 R23, R14, R16, 0x1, P1 ;  /* 0x000000100e177211 */ /* 0x000fc600008f0eff */
[----:B------:R-:W-:Y:S01]  /*0600*/  IMAD R14, R15, 0x2, R12 ;  /* 0x000000020f0e7824 */ /* 0x000fe200078e020c */
[----:B------:R-:W-:-:S04]  /*0610*/  LEA R24, P1, R12, R13, 0x1 ;  /* 0x0000000d0c187211 */ /* 0x000fc800078208ff */
[C---:B------:R-:W-:Y:S02]  /*0620*/  LEA R30, R15.reuse, R14, 0x1 ;  /* 0x0000000e0f1e7211 */ /* 0x040fe400078e08ff */
[-C--:B------:R-:W-:Y:S02]  /*0630*/  LEA.HI.X.SX32 R25, R12, R16.reuse, 0x1, P1 ;  /* 0x000000100c197211 */ /* 0x080fe400008f0eff */
[-C--:B------:R-:W-:Y:S01]  /*0640*/  LEA R26, P2, R14, R13.reuse, 0x1 ;  /* 0x0000000d0e1a7211 */ /* 0x080fe200078408ff */
[C---:B------:R-:W-:Y:S01]  /*0650*/  IMAD R12, R15.reuse, 0x2, R30 ;  /* 0x000000020f0c7824 */ /* 0x040fe200078e021e */
[----:B------:R-:W-:Y:S01]  /*0660*/  LEA R28, P1, R30, R13, 0x1 ;  /* 0x0000000d1e1c7211 */ /* 0x000fe200078208ff */
[----:B---3--:R-:W5:Y:S01]  /*0670*/  LDG.E.U16 R2, desc[UR30][R6.64] ;  /* 0x0000001e06027981 */ /* 0x008f62000c1e1500 */
[----:B------:R-:W-:Y:S02]  /*0680*/  LEA.HI.X.SX32 R27, R14, R16, 0x1, P2 ;  /* 0x000000100e1b7211 */ /* 0x000fe400010f0eff */
[----:B------:R-:W-:Y:S01]  /*0690*/  LEA R14, R15, R12, 0x1 ;  /* 0x0000000c0f0e7211 */ /* 0x000fe200078e08ff */
[----:B------:R-:W5:Y:S01]  /*06a0*/  LDG.E.U16 R4, desc[UR30][R8.64] ;  /* 0x0000001e08047981 */ /* 0x000f62000c1e1500 */
[----:B------:R-:W-:-:S03]  /*06b0*/  LEA.HI.X.SX32 R29, R30, R16, 0x1, P1 ;  /* 0x000000101e1d7211 */ /* 0x000fc600008f0eff */
[C---:B------:R-:W-:Y:S01]  /*06c0*/  IMAD R30, R15.reuse, 0x2, R14 ;  /* 0x000000020f1e7824 */ /* 0x040fe200078e020e */
[----:B------:R-:W5:Y:S04]  /*06d0*/  LDG.E.U16 R5, desc[UR30][R10.64] ;  /* 0x0000001e0a057981 */ /* 0x000f68000c1e1500 */
[----:B------:R3:W5:Y:S01]  /*06e0*/  LDG.E.U16 R6, desc[UR30][R18.64] ;  /* 0x0000001e12067981 */ /* 0x000762000c1e1500 */
[----:B------:R-:W-:-:S03]  /*06f0*/  LEA R32, R15, R30, 0x1 ;  /* 0x0000001e0f207211 */ /* 0x000fc600078e08ff */
[----:B------:R0:W5:Y:S04]  /*0700*/  LDG.E.U16 R7, desc[UR30][R20.64] ;  /* 0x0000001e14077981 */ /* 0x000168000c1e1500 */
[----:B------:R1:W5:Y:S01]  /*0710*/  LDG.E.U16 R8, desc[UR30][R22.64] ;  /* 0x0000001e16087981 */ /* 0x000362000c1e1500 */
[----:B---3--:R-:W-:-:S03]  /*0720*/  LEA R18, P1, R12, R13, 0x1 ;  /* 0x0000000d0c127211 */ /* 0x008fc600078208ff */
[----:B------:R3:W5:Y:S01]  /*0730*/  LDG.E.U16 R9, desc[UR30][R24.64] ;  /* 0x0000001e18097981 */ /* 0x000762000c1e1500 */
[-C--:B------:R-:W-:Y:S02]  /*0740*/  LEA.HI.X.SX32 R19, R12, R16.reuse, 0x1, P1 ;  /* 0x000000100c137211 */ /* 0x080fe400008f0eff */
[-C--:B0-----:R-:W-:Y:S01]  /*0750*/  LEA R20, P1, R14, R13.reuse, 0x1 ;  /* 0x0000000d0e147211 */ /* 0x081fe200078208ff */
[----:B------:R0:W5:Y:S01]  /*0760*/  LDG.E.U16 R10, desc[UR30][R26.64] ;  /* 0x0000001e1a0a7981 */ /* 0x000162000c1e1500 */
[-C--:B-1----:R-:W-:Y:S02]  /*0770*/  LEA R22, P2, R30, R13.reuse, 0x1 ;  /* 0x0000000d1e167211 */ /* 0x082fe400078408ff */
[-C--:B------:R-:W-:Y:S01]  /*0780*/  LEA.HI.X.SX32 R21, R14, R16.reuse, 0x1, P1 ;  /* 0x000000100e157211 */ /* 0x080fe200008f0eff */
[----:B------:R1:W5:Y:S01]  /*0790*/  LDG.E.U16 R11, desc[UR30][R28.64] ;  /* 0x0000001e1c0b7981 */ /* 0x000362000c1e1500 */
[-C--:B------:R-:W-:Y:S01]  /*07a0*/  LEA.HI.X.SX32 R23, R30, R16.reuse, 0x1, P2 ;  /* 0x000000101e177211 */ /* 0x080fe200010f0eff */
[C---:B------:R-:W-:Y:S01]  /*07b0*/  IMAD R30, R15.reuse, 0x2, R32 ;  /* 0x000000020f1e7824 */ /* 0x040fe200078e0220 */
[C---:B---3--:R-:W-:Y:S01]  /*07c0*/  LEA R24, P1, R32.reuse, R13, 0x1 ;  /* 0x0000000d20187211 */ /* 0x048fe200078208ff */
[----:B------:R-:W5:Y:S03]  /*07d0*/  LDG.E.U16 R12, desc[UR30][R18.64] ;  /* 0x0000001e120c7981 */ /* 0x000f66000c1e1500 */
[----:B------:R-:W-:Y:S01]  /*07e0*/  LEA.HI.X.SX32 R25, R32, R16, 0x1, P1 ;  /* 0x0000001020197211 */ /* 0x000fe200008f0eff */
[----:B------:R3:W5:Y:S01]  /*07f0*/  LDG.E.U16 R17, desc[UR30][R22.64] ;  /* 0x0000001e16117981 */ /* 0x000762000c1e1500 */
[----:B------:R-:W-:-:S02]  /*0800*/  LEA R32, R15, R30, 0x1 ;  /* 0x0000001e0f207211 */ /* 0x000fc400078e08ff */
[CC--:B0-----:R-:W-:Y:S01]  /*0810*/  LEA R26, P1, R30.reuse, R13.reuse, 0x1 ;  /* 0x0000000d1e1a7211 */ /* 0x0c1fe200078208ff */
[----:B------:R-:W5:Y:S02]  /*0820*/  LDG.E.U16 R14, desc[UR30][R20.64] ;  /* 0x0000001e140e7981 */ /* 0x000f64000c1e1500 */
[C---:B------:R-:W-:Y:S01]  /*0830*/  IMAD R34, R15.reuse, 0x2, R32 ;  /* 0x000000020f227824 */ /* 0x040fe200078e0220 */
[----:B------:R-:W-:Y:S01]  /*0840*/  LEA.HI.X.SX32 R27, R30, R16, 0x1, P1 ;  /* 0x000000101e1b7211 */ /* 0x000fe200008f0eff */
[----:B------:R0:W5:Y:S01]  /*0850*/  LDG.E.U16 R18, desc[UR30][R24.64] ;  /* 0x0000001e18127981 */ /* 0x000162000c1e1500 */
[C---:B-1----:R-:W-:Y:S02]  /*0860*/  LEA R28, P1, R32.reuse, R13, 0x1 ;  /* 0x0000000d201c7211 */ /* 0x042fe400078208ff */
[----:B------:R-:W-:Y:S01]  /*0870*/  LEA R36, R15, R34, 0x1 ;  /* 0x000000220f247211 */ /* 0x000fe200078e08ff */
[----:B------:R1:W5:Y:S01]  /*0880*/  LDG.E.U16 R19, desc[UR30][R26.64] ;  /* 0x0000001e1a137981 */ /* 0x000362000c1e1500 */
[----:B------:R-:W-:-:S02]  /*0890*/  LEA.HI.X.SX32 R29, R32, R16, 0x1, P1 ;  /* 0x00000010201d7211 */ /* 0x000fc400008f0eff */
[-C--:B------:R-:W-:Y:S01]  /*08a0*/  LEA R32, P1, R36, R13.reuse, 0x1 ;  /* 0x0000000d24207211 */ /* 0x080fe200078208ff */
[C---:B---3--:R-:W-:Y:S01]  /*08b0*/  IMAD R22, R15.reuse, 0x2, R36 ;  /* 0x000000020f167824 */ /* 0x048fe200078e0224 */
[-C--:B------:R-:W-:Y:S01]  /*08c0*/  LEA R30, P2, R34, R13.reuse, 0x1 ;  /* 0x0000000d221e7211 */ /* 0x080fe200078408ff */
[----:B------:R3:W5:Y:S01]  /*08d0*/  LDG.E.U16 R20, desc[UR30][R28.64] ;  /* 0x0000001e1c147981 */ /* 0x000762000c1e1500 */
[----:B------:R-:W-:Y:S02]  /*08e0*/  LEA.HI.X.SX32 R33, R36, R16, 0x1, P1 ;  /* 0x0000001024217211 */ /* 0x000fe400008f0eff */
[C---:B------:R-:W-:Y:S02]  /*08f0*/  LEA R36, R15.reuse, R22, 0x1 ;  /* 0x000000160f247211 */ /* 0x040fe400078e08ff */
[----:B------:R-:W-:Y:S02]  /*0900*/  LEA.HI.X.SX32 R31, R34, R16, 0x1, P2 ;  /* 0x00000010221f7211 */ /* 0x000fe400010f0eff */
[----:B------:R-:W-:Y:S01]  /*0910*/  LEA R34, P1, R22, R13, 0x1 ;  /* 0x0000000d16227211 */ /* 0x000fe200078208ff */
[----:B------:R-:W-:-:S02]  /*0920*/  IMAD R38, R15, 0x2, R36 ;  /* 0x000000020f267824 */ /* 0x000fc400078e0224 */
[----:B------:R2:W5:Y:S01]  /*0930*/  LDG.E.U16 R21, desc[UR30][R30.64] ;  /* 0x0000001e1e157981 */ /* 0x000562000c1e1500 */
[----:B------:R-:W-:Y:S02]  /*0940*/  LEA.HI.X.SX32 R35, R22, R16, 0x1, P1 ;  /* 0x0000001016237211 */ /* 0x000fe400008f0eff */
[CC--:B0-----:R-:W-:Y:S01]  /*0950*/  LEA R24, P1, R36.reuse, R13.reuse, 0x1 ;  /* 0x0000000d24187211 */ /* 0x0c1fe200078208ff */
[----:B------:R0:W5:Y:S01]  /*0960*/  LDG.E.U16 R22, desc[UR30][R32.64] ;  /* 0x0000001e20167981 */ /* 0x000162000c1e1500 */
[C---:B------:R-:W-:Y:S02]  /*0970*/  LEA R40, R15.reuse, R38, 0x1 ;  /* 0x000000260f287211 */ /* 0x040fe400078e08ff */
[-C--:B------:R-:W-:Y:S01]  /*0980*/  LEA.HI.X.SX32 R25, R36, R16.reuse, 0x1, P1 ;  /* 0x0000001024197211 */ /* 0x080fe200008f0eff */
[----:B------:R0:W5:Y:S01]  /*0990*/  LDG.E.U16 R23, desc[UR30][R34.64] ;  /* 0x0000001e22177981 */ /* 0x000162000c1e1500 */
[-C--:B-1----:R-:W-:Y:S01]  /*09a0*/  LEA R26, P2, R38, R13.reuse, 0x1 ;  /* 0x0000000d261a7211 */ /* 0x082fe200078408ff */
[----:B------:R-:W-:Y:S01]  /*09b0*/  IMAD R36, R15, 0x2, R40 ;  /* 0x000000020f247824 */ /* 0x000fe200078e0228 */
[----:B---3--:R-:W-:Y:S01]  /*09c0*/  LEA R28, P1, R40, R13, 0x1 ;  /* 0x0000000d281c7211 */ /* 0x008fe200078208ff */
[----:B------:R-:W5:Y:S01]  /*09d0*/  LDG.E.U16 R24, desc[UR30][R24.64] ;  /* 0x0000001e18187981 */ /* 0x000f62000c1e1500 */
[----:B------:R-:W-:-:S02]  /*09e0*/  LEA.HI.X.SX32 R27, R38, R16, 0x1, P2 ;  /* 0x00000010261b7211 */ /* 0x000fc400010f0eff */
[----:B------:R-:W-:Y:S02]  /*09f0*/  LEA.HI.X.SX32 R29, R40, R16, 0x1, P1 ;  /* 0x00000010281d7211 */ /* 0x000fe400008f0eff */
[CC--:B--2---:R-:W-:Y:S01]  /*0a00*/  LEA R30, P1, R36.reuse, R13.reuse, 0x1 ;  /* 0x0000000d241e7211 */ /* 0x0c4fe200078208ff */
[----:B------:R1:W5:Y:S01]  /*0a10*/  LDG.E.U16 R41, desc[UR30][R26.64] ;  /* 0x0000001e1a297981 */ /* 0x000362000c1e1500 */
[C---:B------:R-:W-:Y:S02]  /*0a20*/  LEA R38, R15.reuse, R36, 0x1 ;  /* 0x000000240f267211 */ /* 0x040fe400078e08ff */
[----:B------:R-:W-:Y:S01]  /*0a30*/  LEA.HI.X.SX32 R31, R36, R16, 0x1, P1 ;  /* 0x00000010241f7211 */ /* 0x000fe200008f0eff */
[----:B------:R2:W5:Y:S02]  /*0a40*/  LDG.E.U16 R43, desc[UR30][R28.64] ;  /* 0x0000001e1c2b7981 */ /* 0x000564000c1e1500 */
[----:B------:R-:W-:Y:S01]  /*0a50*/  IMAD R36, R15, 0x2, R38 ;  /* 0x000000020f247824 */ /* 0x000fe200078e0226 */
[-C--:B0-----:R-:W-:Y:S01]  /*0a60*/  LEA R32, P1, R38, R13.reuse, 0x1 ;  /* 0x0000000d26207211 */ /* 0x081fe200078208ff */
[----:B------:R0:W5:Y:S03]  /*0a70*/  LDG.E.U16 R25, desc[UR30][R30.64] ;  /* 0x0000001e1e197981 */ /* 0x000166000c1e1500 */
[----:B------:R-:W-:-:S02]  /*0a80*/  LEA R34, P2, R36, R13, 0x1 ;  /* 0x0000000d24227211 */ /* 0x000fc400078408ff */
[C---:B------:R-:W-:Y:S02]  /*0a90*/  LEA R40, R15.reuse, R36, 0x1 ;  /* 0x000000240f287211 */ /* 0x040fe400078e08ff */
[-C--:B------:R-:W-:Y:S02]  /*0aa0*/  LEA.HI.X.SX32 R33, R38, R16.reuse, 0x1, P1 ;  /* 0x0000001026217211 */ /* 0x080fe400008f0eff */
[-C--:B------:R-:W-:Y:S01]  /*0ab0*/  LEA.HI.X.SX32 R35, R36, R16.reuse, 0x1, P2 ;  /* 0x0000001024237211 */ /* 0x080fe200010f0eff */
[----:B------:R-:W-:Y:S01]  /*0ac0*/  IMAD R38, R15, 0x2, R40 ;  /* 0x000000020f267824 */ /* 0x000fe200078e0228 */
[CC--:B------:R-:W-:Y:S01]  /*0ad0*/  LEA R36, P1, R40.reuse, R13.reuse, 0x1 ;  /* 0x0000000d28247211 */ /* 0x0c0fe200078208ff */
[----:B------:R3:W5:Y:S03]  /*0ae0*/  LDG.E.U16 R44, desc[UR30][R32.64] ;  /* 0x0000001e202c7981 */ /* 0x000766000c1e1500 */
[----:B------:R-:W-:Y:S01]  /*0af0*/  LEA.HI.X.SX32 R37, R40, R16, 0x1, P1 ;  /* 0x0000001028257211 */ /* 0x000fe200008f0eff */
[----:B------:R0:W5:Y:S01]  /*0b00*/  LDG.E.U16 R45, desc[UR30][R34.64] ;  /* 0x0000001e222d7981 */ /* 0x000162000c1e1500 */
[----:B-1----:R-:W-:-:S02]  /*0b10*/  LEA R26, P1, R38, R13, 0x1 ;  /* 0x0000000d261a7211 */ /* 0x002fc400078208ff */
[----:B------:R-:W-:Y:S01]  /*0b20*/  LEA R40, R15, R38, 0x1 ;  /* 0x000000260f287211 */ /* 0x000fe200078e08ff */
[----:B------:R1:W5:Y:S01]  /*0b30*/  LDG.E.U16 R46, desc[UR30][R36.64] ;  /* 0x0000001e242e7981 */ /* 0x000362000c1e1500 */
[----:B------:R-:W-:-:S03]  /*0b40*/  LEA.HI.X.SX32 R27, R38, R16, 0x1, P1 ;  /* 0x00000010261b7211 */ /* 0x000fc600008f0eff */
[C---:B------:R-:W-:Y:S01]  /*0b50*/  IMAD R38, R15.reuse, 0x2, R40 ;  /* 0x000000020f267824 */ /* 0x040fe200078e0228 */
[-C--:B--2---:R-:W-:Y:S01]  /*0b60*/  LEA R28, P1, R40, R13.reuse, 0x1 ;  /* 0x0000000d281c7211 */ /* 0x084fe200078208ff */
[----:B------:R2:W5:Y:S03]  /*0b70*/  LDG.E.U16 R47, desc[UR30][R26.64] ;  /* 0x0000001e1a2f7981 */ /* 0x000566000c1e1500 */
[C---:B0-----:R-:W-:Y:S02]  /*0b80*/  LEA R30, P2, R38.reuse, R13, 0x1 ;  /* 0x0000000d261e7211 */ /* 0x041fe400078408ff */
[----:B------:R-:W-:Y:S02]  /*0b90*/  LEA R42, R15, R38, 0x1 ;  /* 0x000000260f2a7211 */ /* 0x000fe400078e08ff */
[----:B------:R-:W-:-:S03]  /*0ba0*/  LEA.HI.X.SX32 R31, R38, R16, 0x1, P2 ;  /* 0x00000010261f7211 */ /* 0x000fc600010f0eff */
[C---:B------:R-:W-:Y:S01]  /*0bb0*/  IMAD R38, R15.reuse, 0x2, R42 ;  /* 0x000000020f267824 */ /* 0x040fe200078e022a */
[----:B------:R-:W-:Y:S02]  /*0bc0*/  LEA.HI.X.SX32 R29, R40, R16, 0x1, P1 ;  /* 0x00000010281d7211 */ /* 0x000fe400008f0eff */
[CC--:B---3--:R-:W-:Y:S01]  /*0bd0*/  LEA R32, P1, R42.reuse, R13.reuse, 0x1 ;  /* 0x0000000d2a207211 */ /* 0x0c8fe200078208ff */
[----:B------:R0:W5:Y:S01]  /*0be0*/  LDG.E.U16 R31, desc[UR30][R30.64] ;  /* 0x0000001e1e1f7981 */ /* 0x000162000c1e1500 */
[C---:B------:R-:W-:Y:S02]  /*0bf0*/  LEA R40, R15.reuse, R38, 0x1 ;  /* 0x000000260f287211 */ /* 0x040fe400078e08ff */
[----:B------:R-:W-:Y:S01]  /*0c00*/  LEA.HI.X.SX32 R33, R42, R16, 0x1, P1 ;  /* 0x000000102a217211 */ /* 0x000fe200008f0eff */
[----:B------:R3:W5:Y:S01]  /*0c10*/  LDG.E.U16 R29, desc[UR30][R28.64] ;  /* 0x0000001e1c1d7981 */ /* 0x000762000c1e1500 */
[-C--:B------:R-:W-:Y:S01]  /*0c20*/  LEA R34, P1, R38, R13.reuse, 0x1 ;  /* 0x0000000d26227211 */ /* 0x080fe200078208ff */
[----:B------:R-:W-:Y:S01]  /*0c30*/  IMAD R15, R15, 0x2, R40 ;  /* 0x000000020f0f7824 */ /* 0x000fe200078e0228 */
[----:B-1----:R-:W-:-:S02]  /*0c40*/  LEA R36, P2, R40, R13, 0x1 ;  /* 0x0000000d28247211 */ /* 0x002fc400078408ff */
[-C--:B------:R-:W-:Y:S01]  /*0c50*/  LEA.HI.X.SX32 R35, R38, R16.reuse, 0x1, P1 ;  /* 0x0000001026237211 */ /* 0x080fe200008f0eff */
[----:B------:R-:W-:Y:S01]  /*0c60*/  IMAD R60, R60, UR9, RZ ;  /* 0x000000093c3c7c24 */ /* 0x000fe2000f8e02ff */
[C---:B--2---:R-:W-:Y:S01]  /*0c70*/  LEA R26, P1, R15.reuse, R13, 0x1 ;  /* 0x0000000d0f1a7211 */ /* 0x044fe200078208ff */
[----:B------:R-:W5:Y:S01]  /*0c80*/  LDG.E.U16 R33, desc[UR30][R32.64] ;  /* 0x0000001e20217981 */ /* 0x000f62000c1e1500 */
[-C--:B------:R-:W-:Y:S02]  /*0c90*/  LEA.HI.X.SX32 R37, R40, R16.reuse, 0x1, P2 ;  /* 0x0000001028257211 */ /* 0x080fe400010f0eff */
[----:B------:R-:W-:Y:S01]  /*0ca0*/  LEA.HI.X.SX32 R27, R15, R16, 0x1, P1 ;  /* 0x000000100f1b7211 */ /* 0x000fe200008f0eff */
[----:B------:R-:W5:Y:S01]  /*0cb0*/  LDG.E.U16 R35, desc[UR30][R34.64] ;  /* 0x0000001e22237981 */ /* 0x000f62000c1e1500 */
[--C-:B------:R-:W-:Y:S02]  /*0cc0*/  SHF.R.U32.HI R16, RZ, 0x6, R0.reuse ;  /* 0x00000006ff107819 */ /* 0x100fe40000011600 */
[----:B0-----:R-:W-:Y:S01]  /*0cd0*/  SHF.R.S32.HI R30, RZ, 0x7, R0 ;  /* 0x00000007ff1e7819 */ /* 0x001fe20000011400 */
[----:B------:R0:W5:Y:S01]  /*0ce0*/  LDG.E.U16 R36, desc[UR30][R36.64] ;  /* 0x0000001e24247981 */ /* 0x000162000c1e1500 */
[----:B------:R-:W-:-:S02]  /*0cf0*/  SGXT.U32 R16, R16, 0x2 ;  /* 0x000000021010781a */ /* 0x000fc40000000000 */
[----:B------:R-:W-:Y:S01]  /*0d00*/  LOP3.LUT R13, R0, 0x3f, RZ, 0xc0, !PT ;  /* 0x0000003f000d7812 */ /* 0x000fe200078ec0ff */
[----:B------:R1:W5:Y:S01]  /*0d10*/  LDG.E.U16 R27, desc[UR30][R26.64] ;  /* 0x0000001e1a1b7981 */ /* 0x000362000c1e1500 */
[----:B------:R-:W-:Y:S01]  /*0d20*/  SGXT R30, R30, 0x1 ;  /* 0x000000011e1e781a */ /* 0x000fe20000000200 */
[----:B---3--:R-:W-:Y:S01]  /*0d30*/  IMAD R28, R16, R61, RZ ;  /* 0x0000003d101c7224 */ /* 0x008fe200078e02ff */
[----:B------:R-:W-:-:S04]  /*0d40*/  SHF.L.U32 R15, R13, 0x1, RZ ;  /* 0x000000010d0f7819 */ /* 0x000fc800000006ff */
[----:B0-----:R-:W-:Y:S01]  /*0d50*/  LOP3.LUT R37, R15, 0x90, R30, 0x78, !PT ;  /* 0x000000900f257812 */ /* 0x001fe200078e781e */
[----:B------:R-:W-:Y:S01]  /*0d60*/  IMAD R15, R13, UR4, RZ ;  /* 0x000000040d0f7c24 */ /* 0x000fe2000f8e02ff */
[----:B-1----:R-:W-:-:S03]  /*0d70*/  LEA R26, R61, R28, 0x2 ;  /* 0x0000001c3d1a7211 */ /* 0x002fc600078e10ff */
[----:B------:R-:W-:Y:S01]  /*0d80*/  IMAD.SHL.U32 R16, R15, 0x2, RZ ;  /* 0x000000020f107824 */ /* 0x000fe200078e00ff */
[----:B------:R-:W-:Y:S01]  /*0d90*/  SHF.L.U32 R13, R60, 0x1, RZ ;  /* 0x000000013c0d7819 */ /* 0x000fe200000006ff */
[C---:B------:R-:W-:Y:S02]  /*0da0*/  IMAD R30, R61.reuse, 0x4, R26 ;  /* 0x000000043d1e7824 */ /* 0x040fe400078e021a */
[----:B------:R-:W-:Y:S01]  /*0db0*/  IMAD.SHL.U32 R32, R0, 0x80, RZ ;  /* 0x0000008000207824 */ /* 0x000fe200078e00ff */
[----:B------:R-:W-:Y:S02]  /*0dc0*/  IADD3 R57, P1, P2, R16, R48, R13 ;  /* 0x0000003010397210 */ /* 0x000fe40007a3e00d */
[----:B------:R-:W-:Y:S01]  /*0dd0*/  LEA R16, R61, R30, 0x2 ;  /* 0x0000001e3d107211 */ /* 0x000fe200078e10ff */
[----:B------:R-:W-:Y:S01]  /*0de0*/  IMAD.HI R15, R15, 0x2, RZ ;  /* 0x000000020f0f7827 */ /* 0x000fe200078e02ff */
[----:B------:R-:W-:Y:S02]  /*0df0*/  LOP3.LUT R37, R37, 0x2000, R32, 0xf8, !PT ;  /* 0x0000200025257812 */ /* 0x000fe400078ef820 */
[----:B------:R-:W-:Y:S01]  /*0e00*/  SHF.R.U32.HI R34, RZ, 0x5, R0 ;  /* 0x00000005ff227819 */ /* 0x000fe20000011600 */
[----:B------:R-:W-:-:S04]  /*0e10*/  IMAD.HI R60, R60, 0x2, RZ ;  /* 0x000000023c3c7827 */ /* 0x000fc800078e02ff */
[----:B------:R-:W-:Y:S01]  /*0e20*/  IMAD R32, R61, 0x4, R16 ;  /* 0x000000043d207824 */ /* 0x000fe200078e0210 */
[----:B------:R-:W-:Y:S02]  /*0e30*/  R2UR UR21, R34 ;  /* 0x00000000221572ca */ /* 0x000fe400000e0000 */
[----:B------:R-:W-:Y:S02]  /*0e40*/  IADD3.X R15, PT, PT, R15, R49, R60, P1, P2 ;  /* 0x000000310f0f7210 */ /* 0x000fe40000fe443c */
[C---:B------:R-:W-:Y:S02]  /*0e50*/  LEA R76, P1, R28.reuse, R57, 0x1 ;  /* 0x000000391c4c7211 */ /* 0x040fe400078208ff */
[----:B------:R-:W-:Y:S02]  /*0e60*/  LEA R34, R61, R32, 0x2 ;  /* 0x000000203d227211 */ /* 0x000fe400078e10ff */
[----:B------:R-:W-:-:S03]  /*0e70*/  LEA.HI.X.SX32 R77, R28, R15, 0x1, P1 ;  /* 0x0000000f1c4d7211 */ /* 0x000fc600008f0eff */
[C---:B------:R-:W-:Y:S01]  /*0e80*/  IMAD R28, R61.reuse, 0x4, R34 ;  /* 0x000000043d1c7824 */ /* 0x040fe200078e0222 */
[-C--:B------:R-:W-:Y:S02]  /*0e90*/  LEA R74, P2, R26, R57.reuse, 0x1 ;  /* 0x000000391a4a7211 */ /* 0x080fe400078408ff */
[-C--:B------:R-:W-:Y:S02]  /*0ea0*/  LEA R72, P1, R30, R57.reuse, 0x1 ;  /* 0x000000391e487211 */ /* 0x080fe400078208ff */
[----:B------:R-:W-:Y:S02]  /*0eb0*/  LEA R66, P3, R16, R57, 0x1 ;  /* 0x0000003910427211 */ /* 0x000fe400078608ff */
[----:B------:R-:W-:Y:S02]  /*0ec0*/  LEA R13, R61, R28, 0x2 ;  /* 0x0000001c3d0d7211 */ /* 0x000fe400078e10ff */
[-C--:B------:R-:W-:Y:S02]  /*0ed0*/  LEA.HI.X.SX32 R75, R26, R15.reuse, 0x1, P2 ;  /* 0x0000000f1a4b7211 */ /* 0x080fe400010f0eff */
[----:B------:R-:W-:-:S02]  /*0ee0*/  LEA.HI.X.SX32 R73, R30, R15, 0x1, P1 ;  /* 0x0000000f1e497211 */ /* 0x000fc400008f0eff */
[----:B------:R-:W-:Y:S02]  /*0ef0*/  LEA.HI.X.SX32 R67, R16, R15, 0x1, P3 ;  /* 0x0000000f10437211 */ /* 0x000fe400018f0eff */
[-C--:B------:R-:W-:Y:S02]  /*0f00*/  LEA R64, P1, R32, R57.reuse, 0x1 ;  /* 0x0000003920407211 */ /* 0x080fe400078208ff */
[-C--:B------:R-:W-:Y:S02]  /*0f10*/  LEA R62, P2, R34, R57.reuse, 0x1 ;  /* 0x00000039223e7211 */ /* 0x080fe400078408ff */
[-C--:B------:R-:W-:Y:S02]  /*0f20*/  LEA R58, P3, R28, R57.reuse, 0x1 ;  /* 0x000000391c3a7211 */ /* 0x080fe400078608ff */
[----:B------:R-:W-:Y:S02]  /*0f30*/  LEA R56, P4, R13, R57, 0x1 ;  /* 0x000000390d387211 */ /* 0x000fe400078808ff */
[----:B----4-:R-:W-:-:S02]  /*0f40*/  R2UR UR13, R39 ;  /* 0x00000000270d72ca */ /* 0x010fc400000e0000 */
[-C--:B------:R-:W-:Y:S02]  /*0f50*/  LEA.HI.X.SX32 R65, R32, R15.reuse, 0x1, P1 ;  /* 0x0000000f20417211 */ /* 0x080fe400008f0eff */
[-C--:B------:R-:W-:Y:S02]  /*0f60*/  LEA.HI.X.SX32 R63, R34, R15.reuse, 0x1, P2 ;  /* 0x0000000f223f7211 */ /* 0x080fe400010f0eff */
[-C--:B------:R-:W-:Y:S02]  /*0f70*/  LEA.HI.X.SX32 R59, R28, R15.reuse, 0x1, P3 ;  /* 0x0000000f1c3b7211 */ /* 0x080fe400018f0eff */
[----:B------:R-:W-:Y:S01]  /*0f80*/  LEA.HI.X.SX32 R57, R13, R15, 0x1, P4 ;  /* 0x0000000f0d397211 */ /* 0x000fe200020f0eff */
[----:B------:R-:W-:Y:S06]  /*0f90*/  @P0 BRA `(.L_x_5) ;  /* 0x0000000000180947 */ /* 0x000fec0003800000 */
[----:B------:R-:W-:Y:S01]  /*0fa0*/  ELECT P1, URZ, PT ;  /* 0x0000000000ff782f */ /* 0x000fe20003820000 */
[----:B------:R-:W-:Y:S01]  /*0fb0*/  IMAD.MOV.U32 R13, RZ, RZ, 0x1 ;  /* 0x00000001ff0d7424 */ /* 0x000fe200078e00ff */
[----:B------:R-:W-:Y:S01]  /*0fc0*/  UMOV UR4, 0x40 ;  /* 0x0000004000047882 */ /* 0x000fe20000000000 */
[----:B------:R-:W-:Y:S01]  /*0fd0*/  UVIRTCOUNT.DEALLOC.SMPOOL 0x80 ;  /* 0x000000800000784c */ /* 0x000fe20000000000 */
[----:B------:R-:W-:-:S09]  /*0fe0*/  ULEA UR4, UR6, UR4, 0x18 ;  /* 0x0000000406047291 */ /* 0x000fd2000f8ec0ff */
[----:B------:R0:W-:Y:S03]  /*0ff0*/  @P1 STS.U8 [UR4], R13 ;  /* 0x0000000dff001988 */ /* 0x0001e60008000004 */
.L_x_5:
[----:B------:R-:W-:Y:S01]  /*1000*/  USHF.L.U32 UR4, UR21, 0x15, URZ ;  /* 0x0000001515047899 */ /* 0x000fe200080006ff */
[----:B-----5:R1:W-:Y:S01]  /*1010*/  STS.U16 [R37+UR12+0x400], R7 ;  /* 0x0004000725007988 */ /* 0x0203e2000800040c */
[----:B------:R-:W-:Y:S01]  /*1020*/  ULOP3.LUT UR26, UR21, 0x4, URZ, 0xc0, !UPT ;  /* 0x00000004151a7892 */ /* 0x000fe2000f8ec0ff */
[C---:B------:R-:W-:Y:S01]  /*1030*/  LOP3.LUT R16, R37.reuse, 0x20, RZ, 0x3c, !PT ;  /* 0x0000002025107812 */ /* 0x040fe200078e3cff */
[----:B------:R-:W-:Y:S01]  /*1040*/  ULOP3.LUT UR18, UR4, 0x600000, URZ, 0xc0, !UPT ;  /* 0x0060000004127892 */ /* 0x000fe2000f8ec0ff */
[----:B------:R2:W-:Y:S01]  /*1050*/  STS.U16 [R37+UR12], R2 ;  /* 0x0000000225007988 */ /* 0x0005e2000800040c */
[----:B------:R-:W-:Y:S01]  /*1060*/  LOP3.LUT P1, RZ, R0, 0xff, RZ, 0xc0, !PT ;  /* 0x000000ff00ff7812 */ /* 0x000fe2000782c0ff */
[----:B------:R-:W-:Y:S01]  /*1070*/  UMOV UR5, 0x1 ;  /* 0x0000000100057882 */ /* 0x000fe20000000000 */
[----:B------:R-:W-:Y:S01]  /*1080*/  UIADD3 UR14, UPT, UPT, UR13, UR18, URZ ;  /* 0x000000120d0e7290 */ /* 0x000fe2000fffe0ff */
[----:B------:R3:W-:Y:S01]  /*1090*/  STS.U16 [R37+UR12+0x800], R11 ;  /* 0x0008000b25007988 */ /* 0x0007e2000800040c */
[----:B------:R-:W-:Y:S01]  /*10a0*/  UIADD3 UR17, UPT, UPT, UR12, 0x7000, URZ ;  /* 0x000070000c117890 */ /* 0x000fe2000fffe0ff */
[C---:B-1----:R-:W-:Y:S01]  /*10b0*/  LOP3.LUT R7, R37.reuse, 0x40, RZ, 0x3c, !PT ;  /* 0x0000004025077812 */ /* 0x042fe200078e3cff */
[----:B------:R-:W-:Y:S01]  /*10c0*/  ULEA UR14, UR26, UR14, 0x3 ;  /* 0x0000000e1a0e7291 */ /* 0x000fe2000f8e18ff */
[----:B------:R-:W-:Y:S01]  /*10d0*/  STS.U16 [R37+UR12+0xc00], R18 ;  /* 0x000c001225007988 */ /* 0x000fe2000800040c */
[----:B------:R-:W1:Y:S01]  /*10e0*/  LDCU UR22, c[0x0][0x3f0] ;  /* 0x00007e00ff1677ac */ /* 0x000e620008000800 */
[----:B--2---:R-:W-:-:S02]  /*10f0*/  LOP3.LUT R2, R37, 0x60, RZ, 0x3c, !PT ;  /* 0x0000006025027812 */ /* 0x004fc400078e3cff */
[----:B------:R-:W-:Y:S02]  /*1100*/  STS.U16 [R37+UR12+0x1000], R22 ;  /* 0x0010001625007988 */ /* 0x000fe4000800040c */
[----:B------:R-:W-:Y:S01]  /*1110*/  VOTEU.ALL UP0, P1 ;  /* 0x0000000000ff7886 */ /* 0x000fe20000800000 */
[----:B------:R-:W-:Y:S01]  /*1120*/  VOTEU.ALL UP1, P1 ;  /* 0x0000000000ff7886 */ /* 0x000fe20000820000 */
[----:B------:R-:W-:Y:S01]  /*1130*/  STS.U16 [R37+UR12+0x1400], R43 ;  /* 0x0014002b25007988 */ /* 0x000fe2000800040c */
[----:B---3--:R-:W-:Y:S02]  /*1140*/  PRMT R11, RZ, 0x7610, R11 ;  /* 0x00007610ff0b7816 */ /* 0x008fe4000000000b */
[----:B------:R-:W-:-:S04]  /*1150*/  @!UP0 UIADD3 UR6, UPT, UPT, -UR5, 0x100000, URZ ;  /* 0x0010000005068890 */ /* 0x000fc8000fffe1ff */
[----:B------:R-:W-:Y:S02]  /*1160*/  @!UP0 USHF.L.U32 UR7, UR6, 0xb, URZ ;  /* 0x0000000b06078899 */ /* 0x000fe400080006ff */
[----:B------:R-:W-:Y:S01]  /*1170*/  @!UP0 USHF.L.U32 UR6, UR6, 0x1, URZ ;  /* 0x0000000106068899 */ /* 0x000fe200080006ff */
[----:B------:R-:W-:Y:S04]  /*1180*/  STS.U16 [R37+UR12+0x1800], R46 ;  /* 0x0018002e25007988 */ /* 0x000fe8000800040c */
[----:B------:R-:W-:Y:S01]  /*1190*/  STS.U16 [R37+UR12+0x1c00], R33 ;  /* 0x001c002125007988 */ /* 0x000fe2000800040c */
[----:B-1----:R-:W-:-:S03]  /*11a0*/  ISETP.LT.AND P2, PT, RZ, UR22, PT ;  /* 0x00000016ff007c0c */ /* 0x002fc6000bf41270 */
[----:B------:R-:W-:Y:S04]  /*11b0*/  STS.U16 [R16+UR12+0x100], R4 ;  /* 0x0001000410007988 */ /* 0x000fe8000800040c */
[----:B------:R1:W-:Y:S04]  /*11c0*/  STS.U16 [R16+UR12+0x500], R8 ;  /* 0x0005000810007988 */ /* 0x0003e8000800040c */
[----:B------:R2:W-:Y:S04]  /*11d0*/  STS.U16 [R16+UR12+0x900], R12 ;  /* 0x0009000c10007988 */ /* 0x0005e8000800040c */
[----:B------:R-:W-:Y:S01]  /*11e0*/  STS.U16 [R16+UR12+0xd00], R19 ;  /* 0x000d001310007988 */ /* 0x000fe2000800040c */
[----:B-1----:R-:W-:-:S03]  /*11f0*/  PRMT R8, RZ, 0x7610, R8 ;  /* 0x00007610ff087816 */ /* 0x002fc60000000008 */
[----:B------:R-:W-:Y:S01]  /*1200*/  STS.U16 [R16+UR12+0x1100], R23 ;  /* 0x0011001710007988 */ /* 0x000fe2000800040c */
[----:B--2---:R-:W-:-:S03]  /*1210*/  PRMT R12, RZ, 0x7610, R12 ;  /* 0x00007610ff0c7816 */ /* 0x004fc6000000000c */
[----:B------:R-:W-:Y:S04]  /*1220*/  STS.U16 [R16+UR12+0x1500], R25 ;  /* 0x0015001910007988 */ /* 0x000fe8000800040c */
[----:B------:R-:W-:Y:S04]  /*1230*/  STS.U16 [R16+UR12+0x1900], R47 ;  /* 0x0019002f10007988 */ /* 0x000fe8000800040c */
        /* <DEDUP_REMOVED lines=12> */
[----:B------:R3:W-:Y:S01]  /*1300*/  STS.U16 [R2+UR12+0x700], R10 ;  /* 0x0007000a02007988 */ /* 0x0007e2000800040c */
[----:B-1----:R-:W-:-:S03]  /*1310*/  PRMT R7, RZ, 0x7610, R7 ;  /* 0x00007610ff077816 */ /* 0x002fc60000000007 */
[----:B------:R-:W-:Y:S01]  /*1320*/  STS.U16 [R2+UR12+0xb00], R17 ;  /* 0x000b001102007988 */ /* 0x000fe2000800040c */
[----:B--2---:R-:W-:-:S03]  /*1330*/  PRMT R6, RZ, 0x7610, R6 ;  /* 0x00007610ff067816 */ /* 0x004fc60000000006 */
[----:B------:R-:W-:Y:S01]  /*1340*/  STS.U16 [R2+UR12+0xf00], R21 ;  /* 0x000f001502007988 */ /* 0x000fe2000800040c */
[----:B---3--:R-:W-:-:S03]  /*1350*/  PRMT R10, RZ, 0x7610, R10 ;  /* 0x00007610ff0a7816 */ /* 0x008fc6000000000a */
[----:B------:R-:W-:Y:S04]  /*1360*/  STS.U16 [R2+UR12+0x1300], R41 ;  /* 0x0013002902007988 */ /* 0x000fe8000800040c */
[----:B------:R-:W-:Y:S04]  /*1370*/  STS.U16 [R2+UR12+0x1700], R45 ;  /* 0x0017002d02007988 */ /* 0x000fe8000800040c */
[----:B------:R-:W-:Y:S04]  /*1380*/  STS.U16 [R2+UR12+0x1b00], R31 ;  /* 0x001b001f02007988 */ /* 0x000fe8000800040c */
[----:B------:R1:W-:Y:S01]  /*1390*/  STS.U16 [R2+UR12+0x1f00], R27 ;  /* 0x001f001b02007988 */ /* 0x0003e2000800040c */
[----:B------:R-:W-:Y:S01]  /*13a0*/  STTM.x32 tmem[UR14], RZ ;  /* 0x000000ff000079ed */ /* 0x000fe200082c000e */
[----:B------:R-:W2:Y:S02]  /*13b0*/  FENCE.VIEW.ASYNC.T ;  /* 0x00000000000073c6 */ /* 0x000ea40000000200 */
[----:B--2---:R-:W-:Y:S06]  /*13c0*/  BAR.SYNC.DEFER_BLOCKING 0x0 ;  /* 0x0000000000007b1d */ /* 0x004fec0000010000 */
[----:B------:R-:W2:Y:S02]  /*13d0*/  FENCE.VIEW.ASYNC.S ;  /* 0x00000000000073c6 */ /* 0x000ea40000000000 */
[----:B--2---:R2:W3:Y:S02]  /*13e0*/  @!UP1 SYNCS.EXCH.64 URZ, [UR17], UR6 ;  /* 0x0000000611ff95b2 */ /* 0x0044e40008000100 */
[----:B---3--:R-:W-:Y:S06]  /*13f0*/  BAR.SYNC.DEFER_BLOCKING 0x0 ;  /* 0x0000000000007b1d */ /* 0x008fec0000010000 */
[----:B------:R-:W3:Y:S04]  /*1400*/  @P2 LDG.E.U16 R5, desc[UR30][R76.64] ;  /* 0x0000001e4c052981 */ /* 0x000ee8000c1e1500 */
[----:B------:R-:W4:Y:S04]  /*1410*/  @P2 LDG.E.U16 R7, desc[UR30][R72.64] ;  /* 0x0000001e48072981 */ /* 0x000f28000c1e1500 */
[----:B------:R-:W4:Y:S04]  /*1420*/  @P2 LDG.E.U16 R9, desc[UR30][R64.64] ;  /* 0x0000001e40092981 */ /* 0x000f28000c1e1500 */
[----:B------:R-:W4:Y:S04]  /*1430*/  @P2 LDG.E.U16 R11, desc[UR30][R58.64] ;  /* 0x0000001e3a0b2981 */ /* 0x000f28000c1e1500 */
[----:B------:R-:W4:Y:S04]  /*1440*/  @P2 LDG.E.U16 R6, desc[UR30][R74.64] ;  /* 0x0000001e4a062981 */ /* 0x000f28000c1e1500 */
[----:B------:R-:W4:Y:S04]  /*1450*/  @P2 LDG.E.U16 R8, desc[UR30][R66.64] ;  /* 0x0000001e42082981 */ /* 0x000f28000c1e1500 */
[----:B------:R-:W4:Y:S04]  /*1460*/  @P2 LDG.E.U16 R10, desc[UR30][R62.64] ;  /* 0x0000001e3e0a2981 */ /* 0x000f28000c1e1500 */
[----:B------:R-:W4:Y:S01]  /*1470*/  @P2 LDG.E.U16 R12, desc[UR30][R56.64] ;  /* 0x0000001e380c2981 */ /* 0x000f22000c1e1500 */
[C---:B-1----:R-:W-:Y:S01]  /*1480*/  LOP3.LUT R2, R0.reuse, 0xff, RZ, 0xc0, !PT ;  /* 0x000000ff00027812 */ /* 0x042fe200078ec0ff */
[----:B------:R-:W-:Y:S01]  /*1490*/  VOTEU.ALL UP1, P1 ;  /* 0x0000000000ff7886 */ /* 0x000fe20000820000 */
[----:B------:R-:W-:Y:S01]  /*14a0*/  LOP3.LUT R4, R0, 0xc0, RZ, 0xc0, !PT ;  /* 0x000000c000047812 */ /* 0x000fe200078ec0ff */
[----:B------:R-:W-:-:S02]  /*14b0*/  UIADD3 UR15, UPT, UPT, UR13, 0x40, URZ ;  /* 0x000000400d0f7890 */ /* 0x000fc4000fffe0ff */
[----:B--2---:R-:W-:-:S04]  /*14c0*/  @!UP0 UIADD3 UR6, UPT, UPT, -UR5, 0x100000, URZ ;  /* 0x0010000005068890 */ /* 0x004fc8000fffe1ff */
[----:B------:R-:W-:Y:S02]  /*14d0*/  @!UP0 USHF.L.U32 UR7, UR6, 0xb, URZ ;  /* 0x0000000b06078899 */ /* 0x000fe400080006ff */
[----:B------:R-:W-:Y:S02]  /*14e0*/  @!UP0 USHF.L.U32 UR6, UR6, 0x1, URZ ;  /* 0x0000000106068899 */ /* 0x000fe400080006ff */
[----:B------:R-:W-:Y:S01]  /*14f0*/  UIADD3 UR8, UPT, UPT, UR12, 0x5000, URZ ;  /* 0x000050000c087890 */ /* 0x000fe2000fffe0ff */
[----:B------:R-:W-:Y:S01]  /*1500*/  SHF.L.U32 R2, R2, 0x1, RZ ;  /* 0x0000000102027819 */ /* 0x000fe200000006ff */
[----:B------:R-:W-:Y:S01]  /*1510*/  UIADD3 UR16, UPT, UPT, UR18, UR15, URZ ;  /* 0x0000000f12107290 */ /* 0x000fe2000fffe0ff */
[----:B0-----:R-:W-:Y:S01]  /*1520*/  SHF.R.U32.HI R13, RZ, 0x2, R4 ;  /* 0x00000002ff0d7819 */ /* 0x001fe20000011604 */
[----:B------:R-:W-:-:S04]  /*1530*/  @!UP0 UIADD3 UR4, UPT, UPT, -UR5, 0x100000, URZ ;  /* 0x0010000005048890 */ /* 0x000fc8000fffe1ff */
[----:B------:R-:W-:Y:S02]  /*1540*/  @!UP0 USHF.L.U32 UR5, UR4, 0xb, URZ ;  /* 0x0000000b04058899 */ /* 0x000fe400080006ff */
[----:B------:R-:W-:Y:S02]  /*1550*/  @!UP0 USHF.L.U32 UR4, UR4, 0x1, URZ ;  /* 0x0000000104048899 */ /* 0x000fe400080006ff */
[----:B------:R-:W-:Y:S01]  /*1560*/  ULEA UR16, UR26, UR16, 0x12 ;  /* 0x000000101a107291 */ /* 0x000fe2000f8e90ff */
[----:B------:R-:W-:Y:S02]  /*1570*/  LOP3.LUT R38, R2, R13, RZ, 0x3c, !PT ;  /* 0x0000000d02267212 */ /* 0x000fe400078e3cff */
[----:B------:R-:W-:Y:S02]  /*1580*/  ISETP.EQ.U32.AND P3, PT, RZ, UR21, P2 ;  /* 0x00000015ff007c0c */ /* 0x000fe40009762070 */
[----:B------:R-:W-:Y:S01]  /*1590*/  LOP3.LUT R37, R38, 0x40, RZ, 0x3c, !PT ;  /* 0x0000004026257812 */ /* 0x000fe200078e3cff */
[----:B------:R0:W1:Y:S01]  /*15a0*/  @!UP1 SYNCS.EXCH.64 URZ, [UR12+0x7008], UR6 ;  /* 0x007008060cff95b2 */ /* 0x0000620008000100 */
[----:B------:R-:W-:Y:S01]  /*15b0*/  VOTEU.ALL UP1, P1 ;  /* 0x0000000000ff7886 */ /* 0x000fe20000820000 */
[----:B---3--:R0:W-:Y:S04]  /*15c0*/  STS.U16 [R38+UR12+0x4000], R5 ;  /* 0x0040000526007988 */ /* 0x0081e8000800040c */
[----:B----4-:R0:W-:Y:S04]  /*15d0*/  STS.U16 [R38+UR12+0x4400], R7 ;  /* 0x0044000726007988 */ /* 0x0101e8000800040c */
[----:B------:R0:W-:Y:S04]  /*15e0*/  STS.U16 [R38+UR12+0x4800], R9 ;  /* 0x0048000926007988 */ /* 0x0001e8000800040c */
[----:B------:R0:W-:Y:S04]  /*15f0*/  STS.U16 [R38+UR12+0x4c00], R11 ;  /* 0x004c000b26007988 */ /* 0x0001e8000800040c */
[----:B------:R0:W-:Y:S04]  /*1600*/  STS.U16 [R37+UR12+0x4200], R6 ;  /* 0x0042000625007988 */ /* 0x0001e8000800040c */
[----:B------:R0:W-:Y:S04]  /*1610*/  STS.U16 [R37+UR12+0x4600], R8 ;  /* 0x0046000825007988 */ /* 0x0001e8000800040c */
[----:B------:R0:W-:Y:S04]  /*1620*/  STS.U16 [R37+UR12+0x4a00], R10 ;  /* 0x004a000a25007988 */ /* 0x0001e8000800040c */
[----:B------:R0:W-:Y:S01]  /*1630*/  STS.U16 [R37+UR12+0x4e00], R12 ;  /* 0x004e000c25007988 */ /* 0x0001e2000800040c */
[----:B-1----:R1:W-:Y:S06]  /*1640*/  MEMBAR.ALL.CTA ;  /* 0x0000000000007992 */ /* 0x0023ec0000008000 */
[----:B-1----:R-:W-:Y:S04]  /*1650*/  FENCE.VIEW.ASYNC.S ;  /* 0x00000000000073c6 */ /* 0x002fe80000000000 */
[----:B------:R-:W1:Y:S02]  /*1660*/  FENCE.VIEW.ASYNC.S ;  /* 0x00000000000073c6 */ /* 0x000e640000000000 */
[----:B-1----:R0:W1:Y:S02]  /*1670*/  @!UP1 SYNCS.EXCH.64 URZ, [UR12+0x5000], UR4 ;  /* 0x005000040cff95b2 */ /* 0x0020640008000100 */
[----:B-1----:R-:W-:Y:S06]  /*1680*/  BAR.SYNC.DEFER_BLOCKING 0x0 ;  /* 0x0000000000007b1d */ /* 0x002fec0000010000 */
[----:B0-----:R-:W-:Y:S05]  /*1690*/  @!P3 BRA `(.L_x_6) ;  /* 0x000000000088b947 */ /* 0x001fea0003800000 */
[----:B------:R-:W-:Y:S02]  /*16a0*/  UIADD3 UR4, UPT, UPT, UR12, 0x4000, URZ ;  /* 0x000040000c047890 */ /* 0x000fe4000fffe0ff */
[----:B------:R-:W-:Y:S02]  /*16b0*/  USHF.R.U32.HI UR6, URZ, 0x4, UR12 ;  /* 0x00000004ff067899 */ /* 0x000fe4000801160c */
[----:B------:R-:W-:Y:S02]  /*16c0*/  USHF.R.U32.HI UR4, URZ, 0x4, UR4 ;  /* 0x00000004ff047899 */ /* 0x000fe40008011604 */
[----:B------:R-:W-:Y:S02]  /*16d0*/  USGXT.U32 UR6, UR6, 0xe ;  /* 0x0000000e0606789a */ /* 0x000fe40008000000 */
[----:B------:R-:W-:Y:S02]  /*16e0*/  USGXT.U32 UR10, UR4, 0xe ;  /* 0x0000000e040a789a */ /* 0x000fe40008000000 */
[----:B------:R-:W-:-:S02]  /*16f0*/  UIADD3 UR36, UP1, UPT, UR6, 0x2000080, URZ ;  /* 0x0200008006247890 */ /* 0x000fc4000ff3e0ff */
[----:B------:R-:W-:Y:S01]  /*1700*/  UIADD3 UR38, UP2, UPT, UR10, 0x2, URZ ;  /* 0x000000020a267890 */ /* 0x000fe2000ff5e0ff */
[----:B------:R-:W-:Y:S01]  /*1710*/  UMOV UR4, URZ ;  /* 0x000000ff00047c82 */ /* 0x000fe20008000000 */
[----:B------:R-:W-:Y:S01]  /*1720*/  UMOV UR5, URZ ;  /* 0x000000ff00057c82 */ /* 0x000fe20008000000 */
[----:B------:R-:W-:Y:S02]  /*1730*/  UIADD3.X UR37, UPT, UPT, UR4, 0x40004040, URZ, UP1, !UPT ;  /* 0x4000404004257890 */ /* 0x000fe40008ffe4ff */
[----:B------:R-:W-:Y:S02]  /*1740*/  UIADD3.X UR39, UPT, UPT, UR5, 0x40004040, URZ, UP2, !UPT ;  /* 0x4000404005277890 */ /* 0x000fe400097fe4ff */
[----:B------:R-:W-:Y:S02]  /*1750*/  ULOP3.LUT UR6, UR6, 0x2000000, URZ, 0xfc, !UPT ;  /* 0x0200000006067892 */ /* 0x000fe4000f8efcff */
[----:B------:R-:W-:Y:S02]  /*1760*/  UIADD3.64 UR24, UPT, UPT, UR36, 0x80, URZ ;  /* 0x0000008024187897 */ /* 0x000fe4000fffe0ff */
[----:B------:R-:W-:-:S02]  /*1770*/  UIADD3.64 UR28, UPT, UPT, UR38, 0x2, URZ ;  /* 0x00000002261c7897 */ /* 0x000fc4000fffe0ff */
[----:B------:R-:W-:Y:S02]  /*1780*/  UIADD3.64 UR32, UPT, UPT, UR36, 0x100, URZ ;  /* 0x0000010024207897 */ /* 0x000fe4000fffe0ff */
[----:B------:R-:W-:Y:S01]  /*1790*/  UIADD3.64 UR34, UPT, UPT, UR38, 0x4, URZ ;  /* 0x0000000426227897 */ /* 0x000fe2000fffe0ff */
[----:B------:R-:W-:Y:S01]  /*17a0*/  UMOV UR40, 0x0 ;  /* 0x0000000000287882 */ /* 0x000fe20000000000 */
[----:B------:R-:W-:Y:S01]  /*17b0*/  UMOV UR41, 0x8088490 ;  /* 0x0808849000297882 */ /* 0x000fe20000000000 */
[----:B------:R-:W-:Y:S01]  /*17c0*/  UMOV UR7, 0x40004040 ;  /* 0x4000404000077882 */ /* 0x000fe20000000000 */
[----:B------:R-:W-:Y:S01]  /*17d0*/  UMOV UR11, 0x40004040 ;  /* 0x40004040000b7882 */ /* 0x000fe20000000000 */
[----:B------:R-:W-:Y:S01]  /*17e0*/  UMOV UR42, 0x0 ;  /* 0x00000000002a7882 */ /* 0x000fe20000000000 */
[----:B------:R-:W-:Y:S01]  /*17f0*/  UMOV UR43, 0x8088490 ;  /* 0x08088490002b7882 */ /* 0x000fe20000000000 */
[----:B------:R-:W-:Y:S01]  /*1800*/  UMOV UR44, 0x0 ;  /* 0x00000000002c7882 */ /* 0x000fe20000000000 */
[----:B------:R-:W-:Y:S01]  /*1810*/  UMOV UR45, 0x8088490 ;  /* 0x08088490002d7882 */ /* 0x000fe20000000000 */
[----:B------:R-:W-:Y:S01]  /*1820*/  UMOV UR4, UR8 ;  /* 0x0000000800047c82 */ /* 0x000fe20008000000 */
[----:B------:R0:W-:Y:S01]  /*1830*/  UTCHMMA gdesc[UR6], gdesc[UR10], tmem[UR15], tmem[UR40], idesc[UR41], !UPT ;  /* 0x00ff280a060075ea */ /* 0x0001e2000f80000f */
[----:B------:R-:W-:Y:S01]  /*1840*/  UMOV UR46, 0x0 ;  /* 0x00000000002e7882 */ /* 0x000fe20000000000 */
[----:B------:R-:W-:Y:S01]  /*1850*/  UMOV UR47, 0x8088490 ;  /* 0x08088490002f7882 */ /* 0x000fe20000000000 */
[----:B------:R0:W-:Y:S01]  /*1860*/  UTCHMMA gdesc[UR36], gdesc[UR38], tmem[UR15], tmem[UR42], idesc[UR43], UPT ;  /* 0x00ff2a26240075ea */ /* 0x0001e2000b80000f */
[----:B------:R-:W-:Y:S01]  /*1870*/  UMOV UR4, UR4 ;  /* 0x0000000400047c82 */ /* 0x000fe20008000000 */
[----:B------:R0:W-:Y:S01]  /*1880*/  UTCHMMA gdesc[UR24], gdesc[UR28], tmem[UR15], tmem[UR44], idesc[UR45], UPT ;  /* 0x00ff2c1c180075ea */ /* 0x0001e2000b80000f */
[----:B------:R0:W-:Y:S01]  /*1890*/  UTCHMMA gdesc[UR32], gdesc[UR34], tmem[UR15], tmem[UR46], idesc[UR47], UPT ;  /* 0x00ff2e22200075ea */ /* 0x0001e2000b80000f */
[----:B------:R0:W-:Y:S01]  /*18a0*/  UTCBAR [UR4], URZ ;  /* 0x000000ff040073e9 */ /* 0x0001e200080000ff */
[----:B------:R-:W-:Y:S01]  /*18b0*/  NOP ;  /* 0x0000000000007918 */ /* 0x000fe20000000000 */
.L_x_6:
[----:B------:R-:W-:Y:S05]  /*18c0*/  @!P2 BRA `(.L_x_7) ;  /* 0x000000000008a947 */ /* 0x000fea0003800000 */
[----:B------:R-:W1:Y:S02]  /*18d0*/  SYNCS.PHASECHK.TRANS64.TRYWAIT P4, [UR12+0x5000], RZ ;  /* 0x005000ffff0075a7 */ /* 0x000e64000808110c */
[----:B-1----:R-:W-:Y:S05]  /*18e0*/  @!P4 BRA `(.L_x_8) ;  /* 0x0000003c0008c947 */ /* 0x002fea0003800000 */
.L_x_7:
[----:B------:R-:W-:Y:S01]  /*18f0*/  BAR.SYNC.DEFER_BLOCKING 0x0 ;  /* 0x0000000000007b1d */ /* 0x000fe20000010000 */
[----:B------:R-:W-:Y:S01]  /*1900*/  SHF.R.U32.HI R28, RZ, 0x5, R0 ;  /* 0x00000005ff1c7819 */ /* 0x000fe20000011600 */
[----:B0-----:R-:W-:Y:S01]  /*1910*/  UIADD3 UR7, UPT, UPT, UR21, 0x38, URZ ;  /* 0x0000003815077890 */ /* 0x001fe2000fffe0ff */
[----:B------:R-:W-:Y:S02]  /*1920*/  PRMT R71, RZ, 0x7610, R71 ;  /* 0x00007610ff477816 */ /* 0x000fe40000000047 */
[----:B------:R-:W-:Y:S01]  /*1930*/  PRMT R29, RZ, 0x7610, R29 ;  /* 0x00007610ff1d7816 */ /* 0x000fe2000000001d */
[----:B------:R-:W0:Y:S02]  /*1940*/  LDCU UR19, c[0x0][0x3a8] ;  /* 0x00007500ff1377ac */ /* 0x000e240008000800 */
[----:B------:R-:W1:Y:S01]  /*1950*/  LDC.64 R24, c[0x0][0x390] ;  /* 0x0000e400ff187b82 */ /* 0x000e620000000a00 */
[----:B------:R-:W-:Y:S01]  /*1960*/  LDTM.16dp32bit_t0_t15.x16 R4, tmem[UR16] ;  /* 0x00000010000479ee */ /* 0x000fe20008a00000 */
[----:B------:R-:W0:Y:S01]  /*1970*/  LDTM.16dp32bit_t16_t31.x16 R4, tmem[UR16+0x10] ;  /* 0x00001010000479ee */ /* 0x000e220008a20000 */
[----:B------:R-:W-:Y:S01]  /*1980*/  PRMT R31, RZ, 0x7610, R31 ;  /* 0x00007610ff1f7816 */ /* 0x000fe2000000001f */
[----:B------:R-:W2:Y:S01]  /*1990*/  LDCU.64 UR10, c[0x0][0x3d0] ;  /* 0x00007a00ff0a77ac */ /* 0x000ea20008000a00 */
[----:B------:R-:W-:-:S02]  /*19a0*/  PRMT R33, RZ, 0x7610, R33 ;  /* 0x00007610ff217816 */ /* 0x000fc40000000021 */
[----:B------:R-:W-:Y:S01]  /*19b0*/  PRMT R35, RZ, 0x7610, R35 ;  /* 0x00007610ff237816 */ /* 0x000fe20000000023 */
[----:B------:R-:W3:Y:S01]  /*19c0*/  LDC R27, c[0x0][0x3d8] ;  /* 0x0000f600ff1b7b82 */ /* 0x000ee20000000800 */
[----:B------:R-:W4:Y:S01]  /*19d0*/  @!P1 SYNCS.CCTL.IV [UR12+0x5000] ;  /* 0x00500000ff0099b1 */ /* 0x000f22000800000c */
[----:B------:R-:W-:Y:S01]  /*19e0*/  NOP ;  /* 0x0000000000007918 */ /* 0x000fe20000000000 */
[----:B--2---:R-:W-:Y:S01]  /*19f0*/  UIMAD UR10, UR9, UR10, URZ ;  /* 0x0000000a090a72a4 */ /* 0x004fe2000f8e02ff */
[----:B0-----:R-:W-:Y:S01]  /*1a00*/  FMUL R2, R4, UR19 ;  /* 0x0000001304027c20 */ /* 0x001fe20008400000 */
[----:B------:R-:W-:Y:S01]  /*1a10*/  FMUL R21, R5, UR19 ;  /* 0x0000001305157c20 */ /* 0x000fe20008400000 */
[----:B------:R-:W-:Y:S01]  /*1a20*/  FMUL R20, R6, UR19 ;  /* 0x0000001306147c20 */ /* 0x000fe20008400000 */
[----:B------:R-:W-:Y:S01]  /*1a30*/  FMUL R22, R7, UR19 ;  /* 0x0000001307167c20 */ /* 0x000fe20008400000 */
[----:B------:R-:W-:Y:S01]  /*1a40*/  FMUL R23, R8, UR19 ;  /* 0x0000001308177c20 */ /* 0x000fe20008400000 */
[----:B------:R-:W-:-:S02]  /*1a50*/  USHF.L.U32 UR6, UR10, 0x1, URZ ;  /* 0x000000010a067899 */ /* 0x000fc400080006ff */
[----:B------:R-:W-:Y:S01]  /*1a60*/  FMNMX3 R20, R2, R21, R20, !PT ;  /* 0x0000001502147276 */ /* 0x000fe20007800014 */
[----:B------:R-:W-:Y:S01]  /*1a70*/  FMUL R2, R9, UR19 ;  /* 0x0000001309027c20 */ /* 0x000fe20008400000 */
[----:B------:R-:W-:Y:S01]  /*1a80*/  FMUL R21, R10, UR19 ;  /* 0x000000130a157c20 */ /* 0x000fe20008400000 */
[----:B------:R-:W-:Y:S01]  /*1a90*/  UIMAD.WIDE UR4, UR10, 0x2, URZ ;  /* 0x000000020a0478a5 */ /* 0x000fe2000f8e02ff */
[----:B------:R-:W-:Y:S01]  /*1aa0*/  FMNMX3 R22, R20, R22, R23, !PT ;  /* 0x0000001614167276 */ /* 0x000fe20007800017 */
[----:B------:R-:W-:Y:S01]  /*1ab0*/  FMUL R20, R11, UR19 ;  /* 0x000000130b147c20 */ /* 0x000fe20008400000 */
[----:B------:R-:W-:Y:S02]  /*1ac0*/  FMUL R23, R12, UR19 ;  /* 0x000000130c177c20 */ /* 0x000fe40008400000 */
[----:B------:R-:W-:Y:S01]  /*1ad0*/  FMNMX3 R22, R22, R2, R21, !PT ;  /* 0x0000000216167276 */ /* 0x000fe20007800015 */
[----:B------:R-:W-:Y:S01]  /*1ae0*/  FMUL R2, R13, UR19 ;  /* 0x000000130d027c20 */ /* 0x000fe20008400000 */
[----:B------:R-:W-:-:S02]  /*1af0*/  FMUL R21, R14, UR19 ;  /* 0x000000130e157c20 */ /* 0x000fc40008400000 */
[----:B------:R-:W-:Y:S01]  /*1b00*/  FMNMX3 R22, R22, R20, R23, !PT ;  /* 0x0000001416167276 */ /* 0x000fe20007800017 */
[----:B------:R-:W-:Y:S01]  /*1b10*/  FMUL R20, R15, UR19 ;  /* 0x000000130f147c20 */ /* 0x000fe20008400000 */
[----:B------:R-:W-:Y:S02]  /*1b20*/  FMUL R23, R16, UR19 ;  /* 0x0000001310177c20 */ /* 0x000fe40008400000 */
[----:B------:R-:W-:Y:S01]  /*1b30*/  FMNMX3 R22, R22, R2, R21, !PT ;  /* 0x0000000216167276 */ /* 0x000fe20007800015 */
[----:B------:R-:W-:Y:S01]  /*1b40*/  FMUL R2, R17, UR19 ;  /* 0x0000001311027c20 */ /* 0x000fe20008400000 */
[----:B------:R-:W-:Y:S02]  /*1b50*/  FMUL R21, R18, UR19 ;  /* 0x0000001312157c20 */ /* 0x000fe40008400000 */
[----:B------:R-:W-:Y:S01]  /*1b60*/  FMNMX3 R22, R22, R20, R23, !PT ;  /* 0x0000001416167276 */ /* 0x000fe20007800017 */
[----:B------:R-:W-:Y:S01]  /*1b70*/  FMUL R20, R19, UR19 ;  /* 0x0000001313147c20 */ /* 0x000fe20008400000 */
[----:B------:R-:W-:-:S02]  /*1b80*/  SHF.R.U32.HI R23, RZ, 0x1, R0 ;  /* 0x00000001ff177819 */ /* 0x000fc40000011600 */
[----:B------:R-:W-:Y:S02]  /*1b90*/  FMNMX3 R21, R22, R2, R21, !PT ;  /* 0x0000000216157276 */ /* 0x000fe40007800015 */
[--C-:B------:R-:W-:Y:S02]  /*1ba0*/  SHF.R.U32.HI R2, RZ, 0x2, R0.reuse ;  /* 0x00000002ff027819 */ /* 0x100fe40000011600 */
[----:B------:R-:W-:Y:S02]  /*1bb0*/  FMNMX R39, R20, R21, !PT ;  /* 0x0000001514277209 */ /* 0x000fe40007800000 */
[----:B------:R-:W-:Y:S02]  /*1bc0*/  LOP3.LUT R21, R2, 0x38, RZ, 0xc0, !PT ;  /* 0x0000003802157812 */ /* 0x000fe400078ec0ff */
[----:B------:R-:W-:Y:S01]  /*1bd0*/  LOP3.LUT R2, R0, 0x1f, RZ, 0xc0, !PT ;  /* 0x0000001f00027812 */ /* 0x000fe200078ec0ff */
[----:B------:R-:W0:Y:S01]  /*1be0*/  SHFL.BFLY PT, R22, R39, 0x10, 0x1f ;  /* 0x0e001f0027167f89 */ /* 0x000e2200000e0000 */
[----:B------:R-:W-:-:S03]  /*1bf0*/  LOP3.LUT R21, R21, 0x1f, R0, 0xf8, !PT ;  /* 0x0000001f15157812 */ /* 0x000fc600078ef800 */
[----:B------:R-:W-:Y:S02]  /*1c00*/  IMAD R20, R2, UR11, RZ ;  /* 0x0000000b02147c24 */ /* 0x000fe4000f8e02ff */
[----:B------:R-:W-:-:S03]  /*1c10*/  IMAD.SHL.U32 R36, R21, 0x10, RZ ;  /* 0x0000001015247824 */ /* 0x000fc600078e00ff */
[C---:B------:R-:W-:Y:S01]  /*1c20*/  SHF.L.U32 R21, R20.reuse, 0x1, RZ ;  /* 0x0000000114157819 */ /* 0x040fe200000006ff */
[----:B------:R-:W-:Y:S01]  /*1c30*/  IMAD.HI R20, R20, 0x2, RZ ;  /* 0x0000000214147827 */ /* 0x000fe200078e02ff */
[----:B------:R-:W-:Y:S02]  /*1c40*/  LOP3.LUT R2, R36, 0x1b0, RZ, 0xc0, !PT ;  /* 0x000001b024027812 */ /* 0x000fe400078ec0ff */
[----:B-1----:R-:W-:Y:S01]  /*1c50*/  IADD3 R43, P4, P5, R21, UR6, R24 ;  /* 0x00000006152b7c10 */ /* 0x002fe2000fd9e018 */
[----:B------:R-:W-:Y:S01]  /*1c60*/  UIADD3 UR6, UPT, UPT, UR21, 0x18, URZ ;  /* 0x0000001815067890 */ /* 0x000fe2000fffe0ff */
[----:B------:R-:W-:Y:S01]  /*1c70*/  LOP3.LUT R26, R2, 0x40, R23, 0xf8, !PT ;  /* 0x00000040021a7812 */ /* 0x000fe200078ef817 */
[----:B---3--:R-:W-:Y:S01]  /*1c80*/  IMAD R23, R27, UR7, RZ ;  /* 0x000000071b177c24 */ /* 0x008fe2000f8e02ff */
[----:B------:R-:W-:Y:S02]  /*1c90*/  SGXT.U32 R2, R28, 0x3 ;  /* 0x000000031c02781a */ /* 0x000fe40000000000 */
[----:B------:R-:W-:-:S03]  /*1ca0*/  IADD3.X R25, PT, PT, R20, UR5, R25, P4, P5 ;  /* 0x0000000514197c10 */ /* 0x000fc6000a7ea419 */
[----:B------:R-:W-:Y:S01]  /*1cb0*/  IMAD R2, R2, R27, RZ ;  /* 0x0000001b02027224 */ /* 0x000fe200078e02ff */
[----:B0-----:R-:W-:Y:S01]  /*1cc0*/  FMNMX3 R39, R39, -INF , R22, !PT ;  /* 0xff80000027277876 */ /* 0x001fe20007800016 */
[C---:B------:R-:W-:Y:S02]  /*1cd0*/  IMAD R22, R27.reuse, UR6, RZ ;  /* 0x000000061b167c24 */ /* 0x040fe4000f8e02ff */
[----:B------:R-:W-:Y:S01]  /*1ce0*/  IMAD R20, R27, 0x8, R2 ;  /* 0x000000081b147824 */ /* 0x000fe200078e0202 */
[-C--:B------:R-:W-:Y:S01]  /*1cf0*/  LEA R54, P5, R2, R43.reuse, 0x1 ;  /* 0x0000002b02367211 */ /* 0x080fe200078a08ff */
[----:B------:R-:W-:Y:S01]  /*1d00*/  FADD R24, -R39, -INF ;  /* 0xff80000027187421 */ /* 0x000fe20000000100 */
[----:B------:R-:W-:Y:S02]  /*1d10*/  LEA R48, P4, R22, R43, 0x1 ;  /* 0x0000002b16307211 */ /* 0x000fe400078808ff */
[----:B------:R-:W-:Y:S01]  /*1d20*/  LEA R21, R27, R20, 0x3 ;  /* 0x000000141b157211 */ /* 0x000fe200078e18ff */
[----:B------:R-:W-:Y:S01]  /*1d30*/  FMUL R24, R24, 1.4426950216293334961 ;  /* 0x3fb8aa3b18187820 */ /* 0x000fe20000400000 */
[----:B------:R-:W-:-:S02]  /*1d40*/  LEA.HI.X.SX32 R55, R2, R25, 0x1, P5 ;  /* 0x0000001902377211 */ /* 0x000fc400028f0eff */
[-C--:B------:R-:W-:Y:S01]  /*1d50*/  LEA R50, P5, R21, R43.reuse, 0x1 ;  /* 0x0000002b15327211 */ /* 0x080fe200078a08ff */
[----:B------:R-:W4:Y:S01]  /*1d60*/  MUFU.EX2 R69, R24 ;  /* 0x0000001800457308 */ /* 0x000f220000000800 */
[----:B------:R-:W-:Y:S01]  /*1d70*/  IMAD R2, R27, 0x10, R21 ;  /* 0x000000101b027824 */ /* 0x000fe200078e0215 */
[----:B------:R-:W-:Y:S02]  /*1d80*/  LEA R52, P6, R20, R43, 0x1 ;  /* 0x0000002b14347211 */ /* 0x000fe400078c08ff */
[----:B------:R-:W-:Y:S02]  /*1d90*/  LEA.HI.X.SX32 R51, R21, R25, 0x1, P5 ;  /* 0x0000001915337211 */ /* 0x000fe400028f0eff */
[----:B------:R-:W-:Y:S02]  /*1da0*/  LEA R46, P5, R2, R43, 0x1 ;  /* 0x0000002b022e7211 */ /* 0x000fe400078a08ff */
[----:B------:R-:W-:Y:S02]  /*1db0*/  LEA.HI.X.SX32 R53, R20, R25, 0x1, P6 ;  /* 0x0000001914357211 */ /* 0x000fe400030f0eff */
[----:B------:R-:W-:-:S02]  /*1dc0*/  LEA R20, R27, R2, 0x3 ;  /* 0x000000021b147211 */ /* 0x000fc400078e18ff */
[-C--:B------:R-:W-:Y:S02]  /*1dd0*/  LEA.HI.X.SX32 R47, R2, R25.reuse, 0x1, P5 ;  /* 0x00000019022f7211 */ /* 0x080fe400028f0eff */
[----:B------:R-:W-:Y:S01]  /*1de0*/  IADD3 R2, PT, PT, R26, UR12, RZ ;  /* 0x0000000c1a027c10 */ /* 0x000fe2000fffe0ff */
[----:B------:R-:W-:Y:S01]  /*1df0*/  IMAD R21, R27, 0x8, R20 ;  /* 0x000000081b157824 */ /* 0x000fe200078e0214 */
[----:B------:R-:W-:Y:S02]  /*1e00*/  LEA.HI.X.SX32 R49, R22, R25, 0x1, P4 ;  /* 0x0000001916317211 */ /* 0x000fe400020f0eff */
[-C--:B------:R-:W-:Y:S01]  /*1e10*/  LEA R40, P6, R23, R43.reuse, 0x1 ;  /* 0x0000002b17287211 */ /* 0x080fe200078c08ff */
[----:B----4-:R0:W-:Y:S01]  /*1e20*/  STSM.16.M88 [R2+0x4000], R69 ;  /* 0x0040004502007844 */ /* 0x0101e20000000000 */
[-C--:B------:R-:W-:Y:S02]  /*1e30*/  LEA R44, P4, R20, R43.reuse, 0x1 ;  /* 0x0000002b142c7211 */ /* 0x080fe400078808ff */
[----:B------:R-:W-:Y:S01]  /*1e40*/  LEA R42, P5, R21, R43, 0x1 ;  /* 0x0000002b152a7211 */ /* 0x000fe200078a08ff */
[----:B------:R-:W-:Y:S01]  /*1e50*/  BAR.SYNC.DEFER_BLOCKING 0x0 ;  /* 0x0000000000007b1d */ /* 0x000fe20000010000 */
[----:B------:R-:W-:-:S02]  /*1e60*/  LEA.HI.X.SX32 R41, R23, R25, 0x1, P6 ;  /* 0x0000001917297211 */ /* 0x000fc400030f0eff */
[-C--:B------:R-:W-:Y:S02]  /*1e70*/  LEA.HI.X.SX32 R45, R20, R25.reuse, 0x1, P4 ;  /* 0x00000019142d7211 */ /* 0x080fe400020f0eff */
[----:B------:R-:W-:Y:S02]  /*1e80*/  LEA.HI.X.SX32 R43, R21, R25, 0x1, P5 ;  /* 0x00000019152b7211 */ /* 0x000fe400028f0eff */
[----:B------:R-:W-:Y:S02]  /*1e90*/  PRMT R21, RZ, 0x7610, R21 ;  /* 0x00007610ff157816 */ /* 0x000fe40000000015 */
[----:B------:R-:W-:Y:S02]  /*1ea0*/  PRMT R23, RZ, 0x7610, R23 ;  /* 0x00007610ff177816 */ /* 0x000fe40000000017 */
[----:B------:R-:W-:Y:S01]  /*1eb0*/  PRMT R25, RZ, 0x7610, R25 ;  /* 0x00007610ff197816 */ /* 0x000fe20000000019 */
[----:B------:R-:W2:Y:S04]  /*1ec0*/  @P2 LDG.E.U16 R71, desc[UR30][R46.64] ;  /* 0x0000001e2e472981 */ /* 0x000ea8000c1e1500 */
[----:B------:R-:W3:Y:S04]  /*1ed0*/  @P2 LDG.E.U16 R29, desc[UR30][R54.64] ;  /* 0x0000001e361d2981 */ /* 0x000ee8000c1e1500 */
[----:B------:R-:W4:Y:S04]  /*1ee0*/  @P2 LDG.E.U16 R31, desc[UR30][R52.64] ;  /* 0x0000001e341f2981 */ /* 0x000f28000c1e1500 */
[----:B------:R-:W5:Y:S04]  /*1ef0*/  @P2 LDG.E.U16 R33, desc[UR30][R50.64] ;  /* 0x0000001e32212981 */ /* 0x000f68000c1e1500 */
[----:B------:R-:W5:Y:S04]  /*1f00*/  @P2 LDG.E.U16 R35, desc[UR30][R48.64] ;  /* 0x0000001e30232981 */ /* 0x000f68000c1e1500 */
[----:B------:R-:W5:Y:S04]  /*1f10*/  @P2 LDG.E.U16 R21, desc[UR30][R44.64] ;  /* 0x0000001e2c152981 */ /* 0x000f68000c1e1500 */
[----:B------:R-:W5:Y:S04]  /*1f20*/  @P2 LDG.E.U16 R23, desc[UR30][R42.64] ;  /* 0x0000001e2a172981 */ /* 0x000f68000c1e1500 */
[----:B------:R-:W5:Y:S01]  /*1f30*/  @P2 LDG.E.U16 R25, desc[UR30][R40.64] ;  /* 0x0000001e28192981 */ /* 0x000f62000c1e1500 */
[--C-:B------:R-:W-:Y:S01]  /*1f40*/  FFMA R4, R4, UR19, -R39.reuse ;  /* 0x0000001304047c23 */ /* 0x100fe20008000827 */
[--C-:B------:R-:W-:Y:S01]  /*1f50*/  FFMA R5, R5, UR19, -R39.reuse ;  /* 0x0000001305057c23 */ /* 0x100fe20008000827 */
[----:B------:R-:W-:-:S02]  /*1f60*/  FFMA R6, R6, UR19, -R39 ;  /* 0x0000001306067c23 */ /* 0x000fc40008000827 */
[----:B------:R-:W-:Y:S01]  /*1f70*/  FMUL R4, R4, 1.4426950216293334961 ;  /* 0x3fb8aa3b04047820 */ /* 0x000fe20000400000 */
[----:B------:R-:W-:Y:S01]  /*1f80*/  FMUL R5, R5, 1.4426950216293334961 ;  /* 0x3fb8aa3b05057820 */ /* 0x000fe20000400000 */
[----:B------:R-:W-:Y:S01]  /*1f90*/  FMUL R6, R6, 1.4426950216293334961 ;  /* 0x3fb8aa3b06067820 */ /* 0x000fe20000400000 */
[--C-:B------:R-:W-:Y:S01]  /*1fa0*/  FFMA R7, R7, UR19, -R39.reuse ;  /* 0x0000001307077c23 */ /* 0x100fe20008000827 */
[----:B------:R-:W-:Y:S02]  /*1fb0*/  FFMA R8, R8, UR19, -R39 ;  /* 0x0000001308087c23 */ /* 0x000fe40008000827 */
[----:B------:R-:W-:Y:S01]  /*1fc0*/  MUFU.EX2 R4, R4 ;  /* 0x0000000400047308 */ /* 0x000fe20000000800 */
[----:B------:R-:W-:Y:S01]  /*1fd0*/  FMUL R7, R7, 1.4426950216293334961 ;  /* 0x3fb8aa3b07077820 */ /* 0x000fe20000400000 */
[----:B------:R-:W-:-:S06]  /*1fe0*/  FMUL R8, R8, 1.4426950216293334961 ;  /* 0x3fb8aa3b08087820 */ /* 0x000fcc0000400000 */
[----:B------:R-:W1:Y:S01]  /*1ff0*/  MUFU.EX2 R5, R5 ;  /* 0x0000000500057308 */ /* 0x000e620000000800 */
[--C-:B------:R-:W-:Y:S01]  /*2000*/  FFMA R9, R9, UR19, -R39.reuse ;  /* 0x0000001309097c23 */ /* 0x100fe20008000827 */
[----:B------:R-:W-:-:S06]  /*2010*/  FFMA R10, R10, UR19, -R39 ;  /* 0x000000130a0a7c23 */ /* 0x000fcc0008000827 */
[----:B------:R-:W0:Y:S01]  /*2020*/  MUFU.EX2 R6, R6 ;  /* 0x0000000600067308 */ /* 0x000e220000000800 */
[----:B------:R-:W-:Y:S01]  /*2030*/  FMUL R9, R9, 1.4426950216293334961 ;  /* 0x3fb8aa3b09097820 */ /* 0x000fe20000400000 */
[----:B------:R-:W-:-:S06]  /*2040*/  FMUL R10, R10, 1.4426950216293334961 ;  /* 0x3fb8aa3b0a0a7820 */ /* 0x000fcc0000400000 */
[----:B------:R-:W0:Y:S01]  /*2050*/  MUFU.EX2 R7, R7 ;  /* 0x0000000700077308 */ /* 0x000e220000000800 */
[----:B------:R-:W-:Y:S01]  /*2060*/  FFMA R11, R11, UR19, -R39 ;  /* 0x000000130b0b7c23 */ /* 0x000fe20008000827 */
[----:B-1----:R-:W-:-:S06]  /*2070*/  FADD R27, R4, R5 ;  /* 0x00000005041b7221 */ /* 0x002fcc0000000000 */
[----:B------:R-:W1:Y:S01]  /*2080*/  MUFU.EX2 R8, R8 ;  /* 0x0000000800087308 */ /* 0x000e620000000800 */
[----:B------:R-:W-:Y:S01]  /*2090*/  FMUL R11, R11, 1.4426950216293334961 ;  /* 0x3fb8aa3b0b0b7820 */ /* 0x000fe20000400000 */
[----:B------:R-:W-:Y:S01]  /*20a0*/  FFMA R12, R12, UR19, -R39 ;  /* 0x000000130c0c7c23 */ /* 0x000fe20008000827 */
[----:B0-----:R-:W-:-:S05]  /*20b0*/  FADD R20, R6, R27 ;  /* 0x0000001b06147221 */ /* 0x001fca0000000000 */
[----:B------:R-:W0:Y:S01]  /*20c0*/  MUFU.EX2 R9, R9 ;  /* 0x0000000900097308 */ /* 0x000e220000000800 */
[----:B------:R-:W-:Y:S01]  /*20d0*/  FMUL R12, R12, 1.4426950216293334961 ;  /* 0x3fb8aa3b0c0c7820 */ /* 0x000fe20000400000 */
[----:B------:R-:W-:Y:S01]  /*20e0*/  FFMA R13, R13, UR19, -R39 ;  /* 0x000000130d0d7c23 */ /* 0x000fe20008000827 */
[----:B------:R-:W-:-:S05]  /*20f0*/  FADD R27, R7, R20 ;  /* 0x00000014071b7221 */ /* 0x000fca0000000000 */
[----:B------:R-:W0:Y:S01]  /*2100*/  MUFU.EX2 R10, R10 ;  /* 0x0000000a000a7308 */ /* 0x000e220000000800 */
[----:B------:R-:W-:Y:S01]  /*2110*/  FMUL R13, R13, 1.4426950216293334961 ;  /* 0x3fb8aa3b0d0d7820 */ /* 0x000fe20000400000 */
[----:B------:R-:W-:Y:S01]  /*2120*/  FFMA R14, R14, UR19, -R39 ;  /* 0x000000130e0e7c23 */ /* 0x000fe20008000827 */
[----:B-1----:R-:W-:-:S05]  /*2130*/  FADD R20, R8, R27 ;  /* 0x0000001b08147221 */ /* 0x002fca0000000000 */
        /* <DEDUP_REMOVED lines=17> */
[----:B------:R-:W-:Y:S01]  /*2250*/  FFMA R19, R19, UR19, -R39 ;  /* 0x0000001313137c23 */ /* 0x000fe20008000827 */
[----:B------:R-:W-:Y:S01]  /*2260*/  FMUL R18, R18, 1.4426950216293334961 ;  /* 0x3fb8aa3b12127820 */ /* 0x000fe20000400000 */
[----:B------:R-:W-:-:S05]  /*2270*/  LOP3.LUT R36, R36, 0x1f0, RZ, 0xc0, !PT ;  /* 0x000001f024247812 */ /* 0x000fca00078ec0ff */
[----:B------:R-:W0:Y:S01]  /*2280*/  MUFU.EX2 R16, R16 ;  /* 0x0000001000107308 */ /* 0x000e220000000800 */
[----:B------:R-:W-:Y:S01]  /*2290*/  FADD R27, R13, R20 ;  /* 0x000000140d1b7221 */ /* 0x000fe20000000000 */
[----:B------:R-:W-:Y:S01]  /*22a0*/  FMUL R19, R19, 1.4426950216293334961 ;  /* 0x3fb8aa3b13137820 */ /* 0x000fe20000400000 */
[----:B------:R0:W2:Y:S05]  /*22b0*/  LDSM.16.M88 R60, [R36+UR12+0x4000] ;  /* 0x0040000c243c783b */ /* 0x0000aa0008000000 */
[----:B------:R-:W0:Y:S01]  /*22c0*/  MUFU.EX2 R17, R17 ;  /* 0x0000001100117308 */ /* 0x000e220000000800 */
[----:B------:R-:W-:Y:S01]  /*22d0*/  BAR.SYNC.DEFER_BLOCKING 0x0 ;  /* 0x0000000000007b1d */ /* 0x000fe20000010000 */
[----:B-1----:R-:W-:-:S06]  /*22e0*/  FADD R20, R14, R27 ;  /* 0x0000001b0e147221 */ /* 0x002fcc0000000000 */
[----:B------:R-:W1:Y:S01]  /*22f0*/  MUFU.EX2 R18, R18 ;  /* 0x0000001200127308 */ /* 0x000e620000000800 */
[----:B0-----:R-:W-:-:S07]  /*2300*/  FADD R27, R15, R20 ;  /* 0x000000140f1b7221 */ /* 0x001fce0000000000 */
[----:B------:R-:W0:Y:S01]  /*2310*/  MUFU.EX2 R19, R19 ;  /* 0x0000001300137308 */ /* 0x000e220000000800 */
[----:B------:R-:W-:Y:S01]  /*2320*/  FADD R20, R16, R27 ;  /* 0x0000001b10147221 */ /* 0x000fe20000000000 */
[----:B------:R-:W-:-:S03]  /*2330*/  F2FP.BF16.F32.PACK_AB R4, R5, R4 ;  /* 0x000000040504723e */ /* 0x000fc600000010ff */
[----:B------:R-:W-:Y:S01]  /*2340*/  FADD R27, R17, R20 ;  /* 0x00000014111b7221 */ /* 0x000fe20000000000 */
[----:B------:R-:W-:Y:S02]  /*2350*/  F2FP.BF16.F32.PACK_AB R5, R7, R6 ;  /* 0x000000060705723e */ /* 0x000fe400000010ff */
[----:B------:R-:W-:Y:S01]  /*2360*/  F2FP.BF16.F32.PACK_AB R7, R11, R10 ;  /* 0x0000000a0b07723e */ /* 0x000fe200000010ff */
[----:B-1----:R-:W-:Y:S01]  /*2370*/  FADD R10, R18, R27 ;  /* 0x0000001b120a7221 */ /* 0x002fe20000000000 */
[----:B------:R-:W-:-:S04]  /*2380*/  UIADD3 UR23, UPT, UPT, UR13, 0x60, URZ ;  /* 0x000000600d177890 */ /* 0x000fc8000fffe0ff */
[----:B------:R-:W-:Y:S01]  /*2390*/  UIADD3 UR18, UPT, UPT, UR18, UR23, URZ ;  /* 0x0000001712127290 */ /* 0x000fe2000fffe0ff */
[----:B0-----:R-:W-:Y:S01]  /*23a0*/  FADD R68, R19, R10 ;  /* 0x0000000a13447221 */ /* 0x001fe20000000000 */
[----:B------:R-:W-:Y:S02]  /*23b0*/  UIADD3 UR22, UPT, UPT, UR22, -0x20, URZ ;  /* 0xffffffe016167890 */ /* 0x000fe4000fffe0ff */
[----:B------:R-:W-:Y:S01]  /*23c0*/  ULEA UR26, UR26, UR18, 0x12 ;  /* 0x000000121a1a7291 */ /* 0x000fe2000f8e90ff */
[----:B------:R-:W-:Y:S02]  /*23d0*/  F2FP.BF16.F32.PACK_AB R6, R9, R8 ;  /* 0x000000080906723e */ /* 0x000fe400000010ff */
[----:B------:R-:W-:Y:S02]  /*23e0*/  F2FP.BF16.F32.PACK_AB R8, R13, R12 ;  /* 0x0000000c0d08723e */ /* 0x000fe400000010ff */
[----:B------:R-:W-:Y:S02]  /*23f0*/  F2FP.BF16.F32.PACK_AB R9, R15, R14 ;  /* 0x0000000e0f09723e */ /* 0x000fe400000010ff */
[----:B------:R-:W-:-:S02]  /*2400*/  F2FP.BF16.F32.PACK_AB R10, R17, R16 ;  /* 0x00000010110a723e */ /* 0x000fc400000010ff */
[----:B------:R-:W-:Y:S01]  /*2410*/  F2FP.BF16.F32.PACK_AB R11, R19, R18 ;  /* 0x00000012130b723e */ /* 0x000fe200000010ff */
[----:B--2---:R0:W-:Y:S04]  /*2420*/  STS.U16 [R38+UR12+0x4800], R71 ;  /* 0x0048004726007988 */ /* 0x0041e8000800040c */
[----:B---3--:R0:W-:Y:S04]  /*2430*/  STS.U16 [R38+UR12+0x4000], R29 ;  /* 0x0040001d26007988 */ /* 0x0081e8000800040c */
[----:B----4-:R0:W-:Y:S04]  /*2440*/  STS.U16 [R38+UR12+0x4200], R31 ;  /* 0x0042001f26007988 */ /* 0x0101e8000800040c */
[----:B-----5:R0:W-:Y:S04]  /*2450*/  STS.U16 [R38+UR12+0x4400], R33 ;  /* 0x0044002126007988 */ /* 0x0201e8000800040c */
[----:B------:R0:W-:Y:S04]  /*2460*/  STS.U16 [R38+UR12+0x4600], R35 ;  /* 0x0046002326007988 */ /* 0x0001e8000800040c */
[----:B------:R0:W-:Y:S04]  /*2470*/  STS.U16 [R38+UR12+0x4a00], R21 ;  /* 0x004a001526007988 */ /* 0x0001e8000800040c */
[----:B------:R0:W-:Y:S04]  /*2480*/  STS.U16 [R38+UR12+0x4c00], R23 ;  /* 0x004c001726007988 */ /* 0x0001e8000800040c */
[----:B------:R0:W-:Y:S04]  /*2490*/  STS.U16 [R38+UR12+0x4e00], R25 ;  /* 0x004e001926007988 */ /* 0x0001e8000800040c */
[----:B------:R0:W1:Y:S01]  /*24a0*/  SHFL.BFLY PT, R71, R68, 0x10, 0x1f ;  /* 0x0e001f0044477f89 */ /* 0x00006200000e0000 */
[----:B------:R-:W-:Y:S05]  /*24b0*/  @!P2 BRA `(.L_x_9) ;  /* 0x000000000008a947 */ /* 0x000fea0003800000 */
[----:B------:R2:W-:Y:S01]  /*24c0*/  STTM.16dp32bit_t0_t15.x8 tmem[UR26], R4 ;  /* 0x00000004000079ed */ /* 0x0005e2000898001a */
[----:B------:R2:W-:Y:S02]  /*24d0*/  STTM.16dp32bit_t16_t31.x8 tmem[UR26+0x8], R4 ;  /* 0x00000804000079ed */ /* 0x0005e400089a001a */
.L_x_9:
[----:B------:R-:W3:Y:S02]  /*24e0*/  FENCE.VIEW.ASYNC.T ;  /* 0x00000000000073c6 */ /* 0x000ee40000000200 */
[----:B---3--:R-:W-:Y:S06]  /*24f0*/  BAR.SYNC.DEFER_BLOCKING 0x0 ;  /* 0x0000000000007b1d */ /* 0x008fec0000010000 */
[----:B0-2---:R-:W0:Y:S01]  /*2500*/  LDTM.x32 R4, tmem[UR14] ;  /* 0x0000000e000479ee */ /* 0x005e2200082c0000 */
[----:B------:R-:W-:Y:S01]  /*2510*/  NOP ;  /* 0x0000000000007918 */ /* 0x000fe20000000000 */
[----:B------:R-:W-:Y:S05]  /*2520*/  @!P2 BRA `(.L_x_10) ;  /* 0x000000000084a947 */ /* 0x000fea0003800000 */
[C---:B0-----:R-:W-:Y:S01]  /*2530*/  FMUL R4, R60.reuse, R4 ;  /* 0x000000043c047220 */ /* 0x041fe20000400000 */
[C---:B------:R-:W-:Y:S01]  /*2540*/  FMUL R5, R60.reuse, R5 ;  /* 0x000000053c057220 */ /* 0x040fe20000400000 */
        /* <DEDUP_REMOVED lines=29> */
[----:B------:R-:W-:-:S04]  /*2720*/  FMUL R35, R60, R35 ;  /* 0x000000233c237220 */ /* 0x000fc80000400000 */
[----:B------:R2:W-:Y:S03]  /*2730*/  STTM.x32 tmem[UR14], R4 ;  /* 0x00000004000079ed */ /* 0x0005e600082c000e */
.L_x_10:
[----:B0-----:R-:W0:Y:S02]  /*2740*/  FENCE.VIEW.ASYNC.T ;  /* 0x00000000000073c6 */ /* 0x001e240000000200 */
[----:B0-----:R-:W-:Y:S01]  /*2750*/  BAR.SYNC.DEFER_BLOCKING 0x0 ;  /* 0x0000000000007b1d */ /* 0x001fe20000010000 */
[----:B-1----:R-:W-:Y:S01]  /*2760*/  FADD R68, R68, R71 ;  /* 0x0000004744447221 */ /* 0x002fe20000000000 */
[----:B------:R-:W-:-:S03]  /*2770*/  UISETP.GE.AND UP1, UPT, UR22, 0x1, UPT ;  /* 0x000000011600788c */ /* 0x000fc6000bf26270 */
[----:B------:R-:W-:Y:S01]  /*2780*/  FADD R68, R69, R68 ;  /* 0x0000004445447221 */ /* 0x000fe20000000000 */
[----:B------:R0:W-:Y:S06]  /*2790*/  MEMBAR.ALL.CTA ;  /* 0x0000000000007992 */ /* 0x0001ec0000008000 */
[----:B0-----:R-:W0:Y:S02]  /*27a0*/  FENCE.VIEW.ASYNC.S ;  /* 0x00000000000073c6 */ /* 0x001e240000000000 */
[----:B0-----:R-:W-:Y:S06]  /*27b0*/  BAR.SYNC.DEFER_BLOCKING 0x0 ;  /* 0x0000000000007b1d */ /* 0x001fec0000010000 */
[----:B------:R-:W-:Y:S05]  /*27c0*/  @!P3 BRA `(.L_x_11) ;  /* 0x000000000050b947 */ /* 0x000fea0003800000 */
[----:B------:R-:W-:Y:S01]  /*27d0*/  UIADD3 UR4, UPT, UPT, UR12, 0x4000, URZ ;  /* 0x000040000c047890 */ /* 0x000fe2000fffe0ff */
[----:B------:R-:W-:Y:S01]  /*27e0*/  UMOV UR18, 0xfffffffe ;  /* 0xfffffffe00127882 */ /* 0x000fe20000000000 */
[----:B------:R-:W-:Y:S02]  /*27f0*/  UMOV UR19, 0x7fffbfdf ;  /* 0x7fffbfdf00137882 */ /* 0x000fe40000000000 */
[----:B------:R-:W-:Y:S01]  /*2800*/  USHF.R.U32.HI UR4, URZ, 0x4, UR4 ;  /* 0x00000004ff047899 */ /* 0x000fe20008011604 */
[----:B------:R-:W-:Y:S01]  /*2810*/  UMOV UR7, URZ ;  /* 0x000000ff00077c82 */ /* 0x000fe20008000000 */
[----:B------:R-:W-:Y:S02]  /*2820*/  UIADD3 UR10, UPT, UPT, UR13, 0x68, URZ ;  /* 0x000000680d0a7890 */ /* 0x000fe4000fffe0ff */
[----:B------:R-:W-:Y:S01]  /*2830*/  USGXT.U32 UR6, UR4, 0xe ;  /* 0x0000000e0406789a */ /* 0x000fe20008000000 */
[----:B------:R-:W-:Y:S01]  /*2840*/  UMOV UR24, 0x0 ;  /* 0x0000000000187882 */ /* 0x000fe20000000000 */
[----:B------:R-:W-:-:S02]  /*2850*/  UMOV UR25, 0x8100490 ;  /* 0x0810049000197882 */ /* 0x000fc40000000000 */
[----:B------:R-:W-:Y:S01]  /*2860*/  UIADD3.64 UR18, UPT, UPT, UR6, -UR18, URZ ;  /* 0x8000001206127297 */ /* 0x000fe2000fffe0ff */
[----:B------:R-:W-:Y:S01]  /*2870*/  UMOV UR4, UR17 ;  /* 0x0000001100047c82 */ /* 0x000fe20008000000 */
[----:B------:R-:W-:Y:S01]  /*2880*/  UMOV UR5, URZ ;  /* 0x000000ff00057c82 */ /* 0x000fe20008000000 */
[----:B------:R-:W-:Y:S01]  /*2890*/  UMOV UR7, 0x80004020 ;  /* 0x8000402000077882 */ /* 0x000fe20000000000 */
[----:B------:R-:W-:Y:S01]  /*28a0*/  UMOV UR28, 0x0 ;  /* 0x00000000001c7882 */ /* 0x000fe20000000000 */
[----:B------:R-:W-:Y:S01]  /*28b0*/  UMOV UR29, 0x8100490 ;  /* 0x08100490001d7882 */ /* 0x000fe20000000000 */
[----:B------:R-:W-:Y:S01]  /*28c0*/  UMOV UR4, UR4 ;  /* 0x0000000400047c82 */ /* 0x000fe20008000000 */
[----:B------:R0:W-:Y:S02]  /*28d0*/  UTCHMMA tmem[UR23], gdesc[UR6], tmem[UR13], tmem[UR24], idesc[UR25], UPT ;  /* 0x00ff1806170079ea */ /* 0x0001e4000b80000d */
[----:B------:R0:W-:Y:S01]  /*28e0*/  UTCHMMA tmem[UR10], gdesc[UR18], tmem[UR13], tmem[UR28], idesc[UR29], UPT ;  /* 0x00ff1c120a0079ea */ /* 0x0001e2000b80000d */
[----:B------:R0:W-:Y:S01]  /*28f0*/  UTCBAR [UR4], URZ ;  /* 0x000000ff040073e9 */ /* 0x0001e200080000ff */
[----:B------:R-:W-:Y:S01]  /*2900*/  NOP ;  /* 0x0000000000007918 */ /* 0x000fe20000000000 */
.L_x_11:
[----:B------:R-:W-:Y:S01]  /*2910*/  FSEL R39, R39, -INF , P2 ;  /* 0xff80000027277808 */ /* 0x000fe20001000000 */
[----:B0-----:R-:W-:Y:S01]  /*2920*/  UMOV UR6, URZ ;  /* 0x000000ff00067c82 */ /* 0x001fe20008000000 */
[----:B------:R-:W-:Y:S01]  /*2930*/  FSEL R60, R68, 1, P2 ;  /* 0x3f800000443c7808 */ /* 0x000fe20001000000 */
[----:B------:R-:W-:Y:S06]  /*2940*/  BRA.U !UP1, `(.L_x_12) ;  /* 0x0000001109c07547 */ /* 0x000fec000b800000 */
[----:B------:R-:W-:Y:S01]  /*2950*/  USHF.R.U32.HI UR20, URZ, 0x4, UR12 ;  /* 0x00000004ff147899 */ /* 0x000fe2000801160c */
[----:B------:R-:W-:Y:S01]  /*2960*/  IMAD.SHL.U32 R61, R61, 0x20, RZ ;  /* 0x000000203d3d7824 */ /* 0x000fe200078e00ff */
[----:B------:R-:W-:Y:S01]  /*2970*/  USHF.R.U32.HI UR38, URZ, 0x4, UR8 ;  /* 0x00000004ff267899 */ /* 0x000fe20008011608 */
[----:B--2---:R-:W-:Y:S01]  /*2980*/  MOV R22, R39 ;  /* 0x0000002700167202 */ /* 0x004fe20000000f00 */
[----:B------:R-:W-:Y:S01]  /*2990*/  USGXT.U32 UR20, UR20, 0xe ;  /* 0x0000000e1414789a */ /* 0x000fe20008000000 */
[----:B------:R-:W-:Y:S01]  /*29a0*/  IMAD.MOV.U32 R20, RZ, RZ, RZ ;  /* 0x000000ffff147224 */ /* 0x000fe200078e00ff */
[----:B------:R-:W-:Y:S01]  /*29b0*/  UIADD3 UR4, UPT, UPT, UR12, 0x6000, URZ ;  /* 0x000060000c047890 */ /* 0x000fe2000fffe0ff */
[----:B------:R-:W-:Y:S01]  /*29c0*/  MOV R69, R61 ;  /* 0x0000003d00457202 */ /* 0x000fe20000000f00 */
[----:B------:R-:W-:Y:S02]  /*29d0*/  USGXT.U32 UR38, UR38, 0xe ;  /* 0x0000000e2626789a */ /* 0x000fe40008000000 */
[----:B------:R-:W-:-:S02]  /*29e0*/  ULOP3.LUT UR48, UR20, 0x2000000, URZ, 0xfc, !UPT ;  /* 0x0200000014307892 */ /* 0x000fc4000f8efcff */
[----:B------:R-:W-:Y:S02]  /*29f0*/  USHF.L.U32 UR27, UR11, 0x5, URZ ;  /* 0x000000050b1b7899 */ /* 0x000fe400080006ff */
[----:B------:R-:W-:Y:S02]  /*2a00*/  UIADD3 UR20, UP3, UPT, UR20, 0x2000080, URZ ;  /* 0x0200008014147890 */ /* 0x000fe4000ff7e0ff */
[----:B------:R-:W-:Y:S02]  /*2a10*/  USHF.R.U32.HI UR4, URZ, 0x4, UR4 ;  /* 0x00000004ff047899 */ /* 0x000fe40008011604 */
[----:B------:R-:W-:Y:S01]  /*2a20*/  UIADD3 UR18, UP2, UPT, UR38, 0x2, URZ ;  /* 0x0000000226127890 */ /* 0x000fe2000ff5e0ff */
[----:B------:R-:W-:Y:S01]  /*2a30*/  IMAD.U32 R71, RZ, RZ, UR27 ;  /* 0x0000001bff477e24 */ /* 0x000fe2000f8e00ff */
[----:B------:R-:W-:Y:S01]  /*2a40*/  UMOV UR6, URZ ;  /* 0x000000ff00067c82 */ /* 0x000fe20008000000 */
[----:B------:R-:W-:Y:S01]  /*2a50*/  UMOV UR5, URZ ;  /* 0x000000ff00057c82 */ /* 0x000fe20008000000 */
[----:B------:R-:W-:-:S02]  /*2a60*/  UISETP.NE.U32.AND UP1, UPT, UR21, URZ, UPT ;  /* 0x000000ff1500728c */ /* 0x000fc4000bf25070 */
[----:B------:R-:W-:Y:S02]  /*2a70*/  UIADD3.X UR21, UPT, UPT, UR6, 0x40004040, URZ, UP3, !UPT ;  /* 0x4000404006157890 */ /* 0x000fe40009ffe4ff */
[----:B------:R-:W-:Y:S02]  /*2a80*/  USGXT.U32 UR4, UR4, 0xe ;  /* 0x0000000e0404789a */ /* 0x000fe40008000000 */
[----:B------:R-:W-:Y:S02]  /*2a90*/  UIADD3 UR42, UP3, UPT, UR20, 0x80, URZ ;  /* 0x00000080142a7890 */ /* 0x000fe4000ff7e0ff */
[----:B------:R-:W-:Y:S02]  /*2aa0*/  UIADD3 UR40, UP4, UPT, UR20, 0x100, URZ ;  /* 0x0000010014287890 */ /* 0x000fe4000ff9e0ff */
[----:B------:R-:W-:Y:S01]  /*2ab0*/  UIADD3.X UR19, UPT, UPT, UR5, 0x40004040, URZ, UP2, !UPT ;  /* 0x4000404005137890 */ /* 0x000fe200097fe4ff */
[----:B------:R-:W-:Y:S01]  /*2ac0*/  UMOV UR24, 0xfffffffe ;  /* 0xfffffffe00187882 */ /* 0x000fe20000000000 */
[----:B------:R-:W-:Y:S01]  /*2ad0*/  UMOV UR25, 0x7fffbfdf ;  /* 0x7fffbfdf00197882 */ /* 0x000fe20000000000 */
[----:B------:R-:W0:Y:S01]  /*2ae0*/  LDCU UR49, c[0x0][0x3a8] ;  /* 0x00007500ff3177ac */ /* 0x000e220008000800 */
[----:B------:R-:W-:-:S02]  /*2af0*/  UIADD3.X UR43, UPT, UPT, UR21, URZ, URZ, UP3, !UPT ;  /* 0x000000ff152b7290 */ /* 0x000fc40009ffe4ff */
[----:B------:R-:W-:Y:S02]  /*2b00*/  UIADD3.X UR41, UPT, UPT, UR21, URZ, URZ, UP4, !UPT ;  /* 0x000000ff15297290 */ /* 0x000fe4000a7fe4ff */
[----:B------:R-:W-:Y:S02]  /*2b10*/  UIADD3.64 UR24, UPT, UPT, UR4, -UR24, URZ ;  /* 0x8000001804187297 */ /* 0x000fe4000fffe0ff */
[----:B------:R-:W-:Y:S02]  /*2b20*/  UIADD3.64 UR44, UPT, UPT, UR18, 0x2, URZ ;  /* 0x00000002122c7897 */ /* 0x000fe4000fffe0ff */
[----:B------:R-:W-:Y:S01]  /*2b30*/  UIADD3.64 UR46, UPT, UPT, UR18, 0x4, URZ ;  /* 0x00000004122e7897 */ /* 0x000fe2000fffe0ff */
[----:B------:R-:W-:Y:S01]  /*2b40*/  UMOV UR39, 0x1 ;  /* 0x0000000100277882 */ /* 0x000fe20000000000 */
[----:B------:R-:W-:Y:S01]  /*2b50*/  UMOV UR7, URZ ;  /* 0x000000ff00077c82 */ /* 0x000fe20008000000 */
[----:B------:R-:W-:-:S09]  /*2b60*/  UMOV UR8, URZ ;  /* 0x000000ff00087c82 */ /* 0x000fd20008000000 */
.L_x_17:
[----:B------:R-:W-:-:S04]  /*2b70*/  IMAD.WIDE R4, R69, 0x2, R76 ;  /* 0x0000000245047825 */ /* 0x000fc800078e024c */
[C---:B------:R-:W-:Y:S02]  /*2b80*/  IMAD.WIDE R8, R69.reuse, 0x2, R72 ;  /* 0x0000000245087825 */ /* 0x040fe400078e0248 */
[----:B------:R-:W2:Y:S02]  /*2b90*/  LDG.E.U16 R5, desc[UR30][R4.64] ;  /* 0x0000001e04057981 */ /* 0x000ea4000c1e1500 */
[C---:B------:R-:W-:Y:S02]  /*2ba0*/  IMAD.WIDE R12, R69.reuse, 0x2, R64 ;  /* 0x00000002450c7825 */ /* 0x040fe400078e0240 */
[----:B------:R-:W3:Y:S02]  /*2bb0*/  LDG.E.U16 R9, desc[UR30][R8.64] ;  /* 0x0000001e08097981 */ /* 0x000ee4000c1e1500 */
[C---:B------:R-:W-:Y:S02]  /*2bc0*/  IMAD.WIDE R16, R69.reuse, 0x2, R58 ;  /* 0x0000000245107825 */ /* 0x040fe400078e023a */
[----:B------:R-:W4:Y:S02]  /*2bd0*/  LDG.E.U16 R13, desc[UR30][R12.64] ;  /* 0x0000001e0c0d7981 */ /* 0x000f24000c1e1500 */
[----:B------:R-:W-:-:S02]  /*2be0*/  IMAD.WIDE R6, R69, 0x2, R74 ;  /* 0x0000000245067825 */ /* 0x000fc400078e024a */
[----:B------:R-:W5:Y:S02]  /*2bf0*/  LDG.E.U16 R17, desc[UR30][R16.64] ;  /* 0x0000001e10117981 */ /* 0x000f64000c1e1500 */
[C---:B------:R-:W-:Y:S02]  /*2c00*/  IMAD.WIDE R10, R69.reuse, 0x2, R66 ;  /* 0x00000002450a7825 */ /* 0x040fe400078e0242 */
[----:B------:R-:W5:Y:S02]  /*2c10*/  LDG.E.U16 R6, desc[UR30][R6.64] ;  /* 0x0000001e06067981 */ /* 0x000f64000c1e1500 */
[C---:B------:R-:W-:Y:S02]  /*2c20*/  IMAD.WIDE R14, R69.reuse, 0x2, R62 ;  /* 0x00000002450e7825 */ /* 0x040fe400078e023e */
[----:B------:R-:W5:Y:S02]  /*2c30*/  LDG.E.U16 R10, desc[UR30][R10.64] ;  /* 0x0000001e0a0a7981 */ /* 0x000f64000c1e1500 */
[----:B------:R-:W-:-:S02]  /*2c40*/  IMAD.WIDE R18, R69, 0x2, R56 ;  /* 0x0000000245127825 */ /* 0x000fc400078e0238 */
[----:B------:R-:W5:Y:S04]  /*2c50*/  LDG.E.U16 R14, desc[UR30][R14.64] ;  /* 0x0000001e0e0e7981 */ /* 0x000f68000c1e1500 */
[----:B------:R-:W5:Y:S01]  /*2c60*/  LDG.E.U16 R18, desc[UR30][R18.64] ;  /* 0x0000001e12127981 */ /* 0x000f62000c1e1500 */
[----:B------:R-:W-:Y:S02]  /*2c70*/  UMOV UR10, 0x1 ;  /* 0x00000001000a7882 */ /* 0x000fe40000000000 */
[----:B------:R-:W-:-:S04]  /*2c80*/  @!UP0 UIADD3 UR10, UPT, UPT, -UR10, 0x100000, URZ ;  /* 0x001000000a0a8890 */ /* 0x000fc8000fffe1ff */
[----:B------:R-:W-:Y:S02]  /*2c90*/  @!UP0 USHF.L.U32 UR11, UR10, 0xb, URZ ;  /* 0x0000000b0a0b8899 */ /* 0x000fe400080006ff */
[----:B------:R-:W-:Y:S01]  /*2ca0*/  @!UP0 USHF.L.U32 UR10, UR10, 0x1, URZ ;  /* 0x000000010a0a8899 */ /* 0x000fe200080006ff */
[----:B------:R-:W-:Y:S01]  /*2cb0*/  VOTEU.ALL UP2, P1 ;  /* 0x0000000000ff7886 */ /* 0x000fe20000840000 */
[----:B--2---:R1:W-:Y:S04]  /*2cc0*/  STS.U16 [R38+UR12+0x5000], R5 ;  /* 0x0050000526007988 */ /* 0x0043e8000800040c */
[----:B---3--:R1:W-:Y:S04]  /*2cd0*/  STS.U16 [R38+UR12+0x5400], R9 ;  /* 0x0054000926007988 */ /* 0x0083e8000800040c */
[----:B----4-:R1:W-:Y:S04]  /*2ce0*/  STS.U16 [R38+UR12+0x5800], R13 ;  /* 0x0058000d26007988 */ /* 0x0103e8000800040c */
[----:B-----5:R1:W-:Y:S04]  /*2cf0*/  STS.U16 [R38+UR12+0x5c00], R17 ;  /* 0x005c001126007988 */ /* 0x0203e8000800040c */
[----:B------:R1:W-:Y:S04]  /*2d00*/  STS.U16 [R37+UR12+0x5200], R6 ;  /* 0x0052000625007988 */ /* 0x0003e8000800040c */
[----:B------:R1:W-:Y:S04]  /*2d10*/  STS.U16 [R37+UR12+0x5600], R10 ;  /* 0x0056000a25007988 */ /* 0x0003e8000800040c */
[----:B------:R1:W-:Y:S04]  /*2d20*/  STS.U16 [R37+UR12+0x5a00], R14 ;  /* 0x005a000e25007988 */ /* 0x0003e8000800040c */
[----:B------:R1:W-:Y:S01]  /*2d30*/  STS.U16 [R37+UR12+0x5e00], R18 ;  /* 0x005e001225007988 */ /* 0x0003e2000800040c */
[----:B------:R2:W-:Y:S06]  /*2d40*/  MEMBAR.ALL.CTA ;  /* 0x0000000000007992 */ /* 0x0005ec0000008000 */
[----:B--2---:R-:W-:Y:S04]  /*2d50*/  FENCE.VIEW.ASYNC.S ;  /* 0x00000000000073c6 */ /* 0x004fe80000000000 */
[----:B------:R-:W2:Y:S02]  /*2d60*/  FENCE.VIEW.ASYNC.S ;  /* 0x00000000000073c6 */ /* 0x000ea40000000000 */
[----:B--2---:R1:W2:Y:S02]  /*2d70*/  @!UP2 SYNCS.EXCH.64 URZ, [UR12+0x7010], UR10 ;  /* 0x0070100a0cffa5b2 */ /* 0x0042a40008000100 */
[----:B--2---:R-:W-:Y:S06]  /*2d80*/  BAR.SYNC.DEFER_BLOCKING 0x0 ;  /* 0x0000000000007b1d */ /* 0x004fec0000010000 */
[----:B-1----:R-:W-:Y:S05]  /*2d90*/  BRA.U UP1, `(.L_x_13) ;  /* 0x0000000101547547 */ /* 0x002fea000b800000 */
[----:B------:R-:W-:Y:S01]  /*2da0*/  UIADD3 UR10, UPT, UPT, UR12, 0x7010, URZ ;  /* 0x000070100c0a7890 */ /* 0x000fe2000fffe0ff */
[----:B------:R-:W-:Y:S01]  /*2db0*/  UMOV UR32, UR48 ;  /* 0x0000003000207c82 */ /* 0x000fe20008000000 */
[----:B------:R-:W-:Y:S01]  /*2dc0*/  UMOV UR33, 0x40004040 ;  /* 0x4000404000217882 */ /* 0x000fe20000000000 */
[----:B------:R-:W-:Y:S01]  /*2dd0*/  UMOV UR28, UR38 ;  /* 0x00000026001c7c82 */ /* 0x000fe20008000000 */
[----:B------:R-:W-:Y:S01]  /*2de0*/  UMOV UR29, 0x40004040 ;  /* 0x40004040001d7882 */ /* 0x000fe20000000000 */
[----:B------:R-:W-:Y:S01]  /*2df0*/  UMOV UR34, 0x0 ;  /* 0x0000000000227882 */ /* 0x000fe20000000000 */
[----:B------:R-:W-:Y:S01]  /*2e00*/  UMOV UR35, 0x8088490 ;  /* 0x0808849000237882 */ /* 0x000fe20000000000 */
[----:B------:R-:W-:Y:S01]  /*2e10*/  UMOV UR36, 0x0 ;  /* 0x0000000000247882 */ /* 0x000fe20000000000 */
[----:B------:R-:W-:Y:S01]  /*2e20*/  UMOV UR37, 0x8088490 ;  /* 0x0808849000257882 */ /* 0x000fe20000000000 */
[----:B------:R-:W-:Y:S01]  /*2e30*/  UMOV UR50, 0x0 ;  /* 0x0000000000327882 */ /* 0x000fe20000000000 */
[----:B------:R-:W-:Y:S01]  /*2e40*/  UMOV UR51, 0x8088490 ;  /* 0x0808849000337882 */ /* 0x000fe20000000000 */
[----:B------:R1:W-:Y:S01]  /*2e50*/  UTCHMMA gdesc[UR32], gdesc[UR28], tmem[UR15], tmem[UR34], idesc[UR35], !UPT ;  /* 0x00ff221c200075ea */ /* 0x0003e2000f80000f */
[----:B------:R-:W-:Y:S01]  /*2e60*/  UMOV UR11, URZ ;  /* 0x000000ff000b7c82 */ /* 0x000fe20008000000 */
        /* <DEDUP_REMOVED lines=8> */
.L_x_13:
[----:B------:R-:W2:Y:S02]  /*2ef0*/  SYNCS.PHASECHK.TRANS64.TRYWAIT P2, [UR12+0x7010], RZ ;  /* 0x007010ffff0075a7 */ /* 0x000ea4000804110c */
[----:B--2---:R-:W-:Y:S05]  /*2f00*/  @!P2 BRA `(.L_x_14) ;  /* 0x00000024008ca947 */ /* 0x004fea0003800000 */
.L_x_23:
[----:B------:R-:W-:Y:S06]  /*2f10*/  BAR.SYNC.DEFER_BLOCKING 0x0 ;  /* 0x0000000000007b1d */ /* 0x000fec0000010000 */
[----:B------:R-:W-:Y:S01]  /*2f20*/  LDTM.16dp32bit_t0_t15.x16 R4, tmem[UR16] ;  /* 0x00000010000479ee */ /* 0x000fe20008a00000 */
[----:B------:R-:W2:Y:S01]  /*2f30*/  LDTM.16dp32bit_t16_t31.x16 R4, tmem[UR16+0x10] ;  /* 0x00001010000479ee */ /* 0x000ea20008a20000 */
[----:B------:R-:W3:Y:S01]  /*2f40*/  @!P1 SYNCS.CCTL.IV [UR12+0x7010] ;  /* 0x00701000ff0099b1 */ /* 0x000ee2000800000c */
[----:B------:R-:W-:Y:S01]  /*2f50*/  NOP ;  /* 0x0000000000007918 */ /* 0x000fe20000000000 */
[----:B0-2---:R-:W-:Y:S01]  /*2f60*/  FMUL R21, R4, UR49 ;  /* 0x0000003104157c20 */ /* 0x005fe20008400000 */
[----:B------:R-:W-:Y:S01]  /*2f70*/  FMUL R24, R5, UR49 ;  /* 0x0000003105187c20 */ /* 0x000fe20008400000 */
[----:B------:R-:W-:Y:S01]  /*2f80*/  FMUL R23, R6, UR49 ;  /* 0x0000003106177c20 */ /* 0x000fe20008400000 */
[----:B------:R-:W-:Y:S01]  /*2f90*/  FMUL R25, R7, UR49 ;  /* 0x0000003107197c20 */ /* 0x000fe20008400000 */
[----:B------:R-:W-:-:S03]  /*2fa0*/  FMUL R26, R8, UR49 ;  /* 0x00000031081a7c20 */ /* 0x000fc60008400000 */
        /* <DEDUP_REMOVED lines=16> */
[----:B------:R-:W-:-:S03]  /*30b0*/  FMUL R23, R19, UR49 ;  /* 0x0000003113177c20 */ /* 0x000fc60008400000 */
[----:B------:R-:W-:-:S04]  /*30c0*/  FMNMX3 R24, R25, R21, R24, !PT ;  /* 0x0000001519187276 */ /* 0x000fc80007800018 */
[----:B------:R-:W-:-:S05]  /*30d0*/  FMNMX R23, R23, R24, !PT ;  /* 0x0000001817177209 */ /* 0x000fca0007800000 */
[----:B------:R-:W0:Y:S02]  /*30e0*/  SHFL.BFLY PT, R39, R23, 0x10, 0x1f ;  /* 0x0e001f0017277f89 */ /* 0x000e2400000e0000 */
[----:B0-----:R-:W-:-:S05]  /*30f0*/  FMNMX3 R39, R23, R39, R22, !PT ;  /* 0x0000002717277276 */ /* 0x001fca0007800016 */
[----:B------:R-:W-:Y:S01]  /*3100*/  FADD R21, -R39, R22 ;  /* 0x0000001627157221 */ /* 0x000fe20000000100 */
[--C-:B------:R-:W-:Y:S01]  /*3110*/  FFMA R4, R4, UR49, -R39.reuse ;  /* 0x0000003104047c23 */ /* 0x100fe20008000827 */
[--C-:B------:R-:W-:Y:S01]  /*3120*/  FFMA R5, R5, UR49, -R39.reuse ;  /* 0x0000003105057c23 */ /* 0x100fe20008000827 */
[--C-:B------:R-:W-:Y:S01]  /*3130*/  FFMA R6, R6, UR49, -R39.reuse ;  /* 0x0000003106067c23 */ /* 0x100fe20008000827 */
[----:B------:R-:W-:Y:S01]  /*3140*/  FMUL R21, R21, 1.4426950216293334961 ;  /* 0x3fb8aa3b15157820 */ /* 0x000fe20000400000 */
[----:B------:R-:W-:Y:S01]  /*3150*/  FMUL R4, R4, 1.4426950216293334961 ;  /* 0x3fb8aa3b04047820 */ /* 0x000fe20000400000 */
[----:B------:R-:W-:Y:S01]  /*3160*/  FMUL R5, R5, 1.4426950216293334961 ;  /* 0x3fb8aa3b05057820 */ /* 0x000fe20000400000 */
[----:B------:R-:W-:Y:S01]  /*3170*/  FMUL R6, R6, 1.4426950216293334961 ;  /* 0x3fb8aa3b06067820 */ /* 0x000fe20000400000 */
[----:B------:R-:W3:Y:S01]  /*3180*/  MUFU.EX2 R79, R21 ;  /* 0x00000015004f7308 */ /* 0x000ee20000000800 */
[--C-:B------:R-:W-:Y:S01]  /*3190*/  FFMA R7, R7, UR49, -R39.reuse ;  /* 0x0000003107077c23 */ /* 0x100fe20008000827 */
[--C-:B------:R-:W-:Y:S01]  /*31a0*/  FFMA R8, R8, UR49, -R39.reuse ;  /* 0x0000003108087c23 */ /* 0x100fe20008000827 */
[--C-:B------:R-:W-:Y:S01]  /*31b0*/  FFMA R9, R9, UR49, -R39.reuse ;  /* 0x0000003109097c23 */ /* 0x100fe20008000827 */
[--C-:B------:R-:W-:Y:S01]  /*31c0*/  FFMA R10, R10, UR49, -R39.reuse ;  /* 0x000000310a0a7c23 */ /* 0x100fe20008000827 */
[----:B------:R-:W-:Y:S01]  /*31d0*/  FMUL R7, R7, 1.4426950216293334961 ;  /* 0x3fb8aa3b07077820 */ /* 0x000fe20000400000 */
[----:B------:R-:W-:Y:S01]  /*31e0*/  FMUL R8, R8, 1.4426950216293334961 ;  /* 0x3fb8aa3b08087820 */ /* 0x000fe20000400000 */
[----:B------:R-:W-:Y:S01]  /*31f0*/  FMUL R9, R9, 1.4426950216293334961 ;  /* 0x3fb8aa3b09097820 */ /* 0x000fe20000400000 */
[----:B------:R-:W-:Y:S01]  /*3200*/  MUFU.EX2 R4, R4 ;  /* 0x0000000400047308 */ /* 0x000fe20000000800 */
[----:B------:R-:W-:Y:S01]  /*3210*/  FMUL R10, R10, 1.4426950216293334961 ;  /* 0x3fb8aa3b0a0a7820 */ /* 0x000fe20000400000 */
[--C-:B------:R-:W-:Y:S01]  /*3220*/  FFMA R11, R11, UR49, -R39.reuse ;  /* 0x000000310b0b7c23 */ /* 0x100fe20008000827 */
[--C-:B------:R-:W-:Y:S01]  /*3230*/  FFMA R12, R12, UR49, -R39.reuse ;  /* 0x000000310c0c7c23 */ /* 0x100fe20008000827 */
[--C-:B------:R-:W-:Y:S01]  /*3240*/  FFMA R14, R14, UR49, -R39.reuse ;  /* 0x000000310e0e7c23 */ /* 0x100fe20008000827 */
[--C-:B------:R-:W-:Y:S01]  /*3250*/  FFMA R13, R13, UR49, -R39.reuse ;  /* 0x000000310d0d7c23 */ /* 0x100fe20008000827 */
[----:B------:R-:W-:Y:S01]  /*3260*/  FMUL R11, R11, 1.4426950216293334961 ;  /* 0x3fb8aa3b0b0b7820 */ /* 0x000fe20000400000 */
[----:B------:R-:W-:Y:S01]  /*3270*/  FMUL R12, R12, 1.4426950216293334961 ;  /* 0x3fb8aa3b0c0c7820 */ /* 0x000fe20000400000 */
[----:B------:R-:W0:Y:S01]  /*3280*/  MUFU.EX2 R5, R5 ;  /* 0x0000000500057308 */ /* 0x000e220000000800 */
[----:B---3--:R2:W-:Y:S01]  /*3290*/  STSM.16.M88 [R2+0x5000], R79 ;  /* 0x0050004f02007844 */ /* 0x0085e20000000000 */
[----:B------:R-:W-:Y:S01]  /*32a0*/  FMUL R14, R14, 1.4426950216293334961 ;  /* 0x3fb8aa3b0e0e7820 */ /* 0x000fe20000400000 */
[--C-:B------:R-:W-:Y:S01]  /*32b0*/  FFMA R15, R15, UR49, -R39.reuse ;  /* 0x000000310f0f7c23 */ /* 0x100fe20008000827 */
[----:B------:R-:W-:Y:S01]  /*32c0*/  FMUL R13, R13, 1.4426950216293334961 ;  /* 0x3fb8aa3b0d0d7820 */ /* 0x000fe20000400000 */
[----:B------:R-:W-:Y:S01]  /*32d0*/  BAR.SYNC.DEFER_BLOCKING 0x0 ;  /* 0x0000000000007b1d */ /* 0x000fe20000010000 */
[--C-:B------:R-:W-:Y:S01]  /*32e0*/  FFMA R16, R16, UR49, -R39.reuse ;  /* 0x0000003110107c23 */ /* 0x100fe20008000827 */
[----:B------:R-:W-:Y:S01]  /*32f0*/  FMUL R15, R15, 1.4426950216293334961 ;  /* 0x3fb8aa3b0f0f7820 */ /* 0x000fe20000400000 */
[--C-:B------:R-:W-:Y:S01]  /*3300*/  FFMA R17, R17, UR49, -R39.reuse ;  /* 0x0000003111117c23 */ /* 0x100fe20008000827 */
[--C-:B------:R-:W-:Y:S01]  /*3310*/  FFMA R18, R18, UR49, -R39.reuse ;  /* 0x0000003112127c23 */ /* 0x100fe20008000827 */
[----:B------:R-:W-:Y:S01]  /*3320*/  FMUL R16, R16, 1.4426950216293334961 ;  /* 0x3fb8aa3b10107820 */ /* 0x000fe20000400000 */
[----:B------:R-:W3:Y:S01]  /*3330*/  MUFU.EX2 R6, R6 ;  /* 0x0000000600067308 */ /* 0x000ee20000000800 */
[----:B------:R-:W-:Y:S01]  /*3340*/  FMUL R17, R17, 1.4426950216293334961 ;  /* 0x3fb8aa3b11117820 */ /* 0x000fe20000400000 */
[----:B------:R-:W-:Y:S01]  /*3350*/  FMUL R18, R18, 1.4426950216293334961 ;  /* 0x3fb8aa3b12127820 */ /* 0x000fe20000400000 */
[----:B------:R-:W-:Y:S01]  /*3360*/  FFMA R19, R19, UR49, -R39 ;  /* 0x0000003113137c23 */ /* 0x000fe20008000827 */
[----:B0-----:R-:W-:-:S04]  /*3370*/  FADD R23, R4, R5 ;  /* 0x0000000504177221 */ /* 0x001fc80000000000 */
[----:B------:R-:W0:Y:S08]  /*3380*/  MUFU.EX2 R7, R7 ;  /* 0x0000000700077308 */ /* 0x000e300000000800 */
[----:B------:R-:W4:Y:S01]  /*3390*/  MUFU.EX2 R8, R8 ;  /* 0x0000000800087308 */ /* 0x000f220000000800 */
[----:B---3--:R-:W-:Y:S01]  /*33a0*/  FADD R22, R6, R23 ;  /* 0x0000001706167221 */ /* 0x008fe20000000000 */
[----:B------:R2:W3:Y:S06]  /*33b0*/  LDSM.16.M88 R68, [R36+UR12+0x5000] ;  /* 0x0050000c2444783b */ /* 0x0004ec0008000000 */
[----:B------:R-:W5:Y:S01]  /*33c0*/  MUFU.EX2 R9, R9 ;  /* 0x0000000900097308 */ /* 0x000f620000000800 */
[----:B0-----:R-:W-:Y:S01]  /*33d0*/  FADD R23, R7, R22 ;  /* 0x0000001607177221 */ /* 0x001fe20000000000 */
[----:B------:R-:W-:Y:S01]  /*33e0*/  SHF.L.U32 R22, R20, 0x1f, RZ ;  /* 0x0000001f14167819 */ /* 0x000fe200000006ff */
[----:B------:R-:W-:-:S03]  /*33f0*/  FMUL R20, R19, 1.4426950216293334961 ;  /* 0x3fb8aa3b13147820 */ /* 0x000fc60000400000 */
[----:B------:R-:W0:Y:S02]  /*3400*/  SYNCS.PHASECHK.TRANS64.TRYWAIT P2, [UR17], R22 ;  /* 0x00000016ff0075a7 */ /* 0x000e240008041111 */
[----:B------:R-:W1:Y:S08]  /*3410*/  MUFU.EX2 R10, R10 ;  /* 0x0000000a000a7308 */ /* 0x000e700000000800 */
[----:B------:R-:W0:Y:S08]  /*3420*/  MUFU.EX2 R11, R11 ;  /* 0x0000000b000b7308 */ /* 0x000e300000000800 */
[----:B------:R-:W0:Y:S08]  /*3430*/  MUFU.EX2 R12, R12 ;  /* 0x0000000c000c7308 */ /* 0x000e300000000800 */
[----:B------:R4:W-:Y:S08]  /*3440*/  MUFU.EX2 R31, R14 ;  /* 0x0000000e001f7308 */ /* 0x0009f00000000800 */
[----:B------:R-:W0:Y:S01]  /*3450*/  MUFU.EX2 R13, R13 ;  /* 0x0000000d000d7308 */ /* 0x000e220000000800 */
[----:B----4-:R-:W-:-:S07]  /*3460*/  FADD R14, R8, R23 ;  /* 0x00000017080e7221 */ /* 0x010fce0000000000 */
[----:B------:R5:W4:Y:S08]  /*3470*/  MUFU.EX2 R30, R15 ;  /* 0x0000000f001e7308 */ /* 0x000b300000000800 */
[----:B------:R-:W2:Y:S01]  /*3480*/  MUFU.EX2 R33, R16 ;  /* 0x0000001000217308 */ /* 0x000ea20000000800 */
[----:B-----5:R-:W-:-:S04]  /*3490*/  FADD R15, R9, R14 ;  /* 0x0000000e090f7221 */ /* 0x020fc80000000000 */
[----:B-1----:R-:W-:-:S03]  /*34a0*/  FADD R14, R10, R15 ;  /* 0x0000000f0a0e7221 */ /* 0x002fc60000000000 */
[----:B------:R1:W5:Y:S01]  /*34b0*/  MUFU.EX2 R32, R17 ;  /* 0x0000001100207308 */ /* 0x0003620000000800 */
[----:B0-----:R-:W-:-:S04]  /*34c0*/  FADD R15, R11, R14 ;  /* 0x0000000e0b0f7221 */ /* 0x001fc80000000000 */
[----:B------:R-:W-:-:S03]  /*34d0*/  FADD R14, R12, R15 ;  /* 0x0000000f0c0e7221 */ /* 0x000fc60000000000 */
[----:B------:R0:W3:Y:S01]  /*34e0*/  MUFU.EX2 R35, R18 ;  /* 0x0000001200237308 */ /* 0x0000e20000000800 */
[----:B------:R-:W-:Y:S01]  /*34f0*/  FADD R14, R13, R14 ;  /* 0x0000000e0d0e7221 */ /* 0x000fe20000000000 */
[----:B-1----:R-:W-:-:S04]  /*3500*/  IMAD.WIDE R16, R71, 0x2, R52 ;  /* 0x0000000247107825 */ /* 0x002fc800078e0234 */
[----:B------:R-:W-:Y:S02]  /*3510*/  FADD R14, R31, R14 ;  /* 0x0000000e1f0e7221 */ /* 0x000fe40000000000 */
[----:B------:R-:W1:Y:S02]  /*3520*/  MUFU.EX2 R34, R20 ;  /* 0x0000001400227308 */ /* 0x000e640000000800 */
[----:B----4-:R-:W-:Y:S01]  /*3530*/  FADD R14, R30, R14 ;  /* 0x0000000e1e0e7221 */ /* 0x010fe20000000000 */
[----:B0-----:R-:W-:-:S04]  /*3540*/  IMAD.WIDE R18, R71, 0x2, R50 ;  /* 0x0000000247127825 */ /* 0x001fc800078e0232 */
[----:B--2---:R-:W-:-:S04]  /*3550*/  FADD R14, R33, R14 ;  /* 0x0000000e210e7221 */ /* 0x004fc80000000000 */
[----:B-----5:R-:W-:-:S04]  /*3560*/  FADD R14, R32, R14 ;  /* 0x0000000e200e7221 */ /* 0x020fc80000000000 */
[----:B---3--:R-:W-:-:S04]  /*3570*/  FADD R14, R35, R14 ;  /* 0x0000000e230e7221 */ /* 0x008fc80000000000 */
[----:B-1----:R-:W-:Y:S01]  /*3580*/  FADD R70, R34, R14 ;  /* 0x0000000e22467221 */ /* 0x002fe20000000000 */
[----:B------:R-:W-:-:S04]  /*3590*/  IMAD.WIDE R14, R71, 0x2, R54 ;  /* 0x00000002470e7825 */ /* 0x000fc800078e0236 */
[----:B------:R0:W1:Y:S01]  /*35a0*/  SHFL.BFLY PT, R81, R70, 0x10, 0x1f ;  /* 0x0e001f0046517f89 */ /* 0x00006200000e0000 */
[----:B------:R-:W-:Y:S05]  /*35b0*/  @!P2 BRA `(.L_x_15) ;  /* 0x0000001c00eca947 */ /* 0x000fea0003800000 */
.L_x_24:
[C---:B------:R-:W-:Y:S01]  /*35c0*/  IMAD.WIDE R20, R71.reuse, 0x2, R48 ;  /* 0x0000000247147825 */ /* 0x040fe200078e0230 */
[----:B------:R-:W2:Y:S03]  /*35d0*/  LDG.E.U16 R83, desc[UR30][R14.64] ;  /* 0x0000001e0e537981 */ /* 0x000ea6000c1e1500 */
[C---:B------:R-:W-:Y:S01]  /*35e0*/  IMAD.WIDE R22, R71.reuse, 0x2, R46 ;  /* 0x0000000247167825 */ /* 0x040fe200078e022e */
[----:B------:R-:W3:Y:S03]  /*35f0*/  LDG.E.U16 R85, desc[UR30][R16.64] ;  /* 0x0000001e10557981 */ /* 0x000ee6000c1e1500 */
[C---:B------:R-:W-:Y:S01]  /*3600*/  IMAD.WIDE R24, R71.reuse, 0x2, R44 ;  /* 0x0000000247187825 */ /* 0x040fe200078e022c */
[----:B------:R-:W4:Y:S03]  /*3610*/  LDG.E.U16 R87, desc[UR30][R18.64] ;  /* 0x0000001e12577981 */ /* 0x000f26000c1e1500 */
[C---:B------:R-:W-:Y:S01]  /*3620*/  IMAD.WIDE R26, R71.reuse, 0x2, R42 ;  /* 0x00000002471a7825 */ /* 0x040fe200078e022a */
[----:B------:R-:W5:Y:S03]  /*3630*/  LDG.E.U16 R89, desc[UR30][R20.64] ;  /* 0x0000001e14597981 */ /* 0x000f66000c1e1500 */
[----:B------:R-:W-:Y:S01]  /*3640*/  IMAD.WIDE R28, R71, 0x2, R40 ;  /* 0x00000002471c7825 */ /* 0x000fe200078e0228 */
[----:B------:R-:W5:Y:S04]  /*3650*/  LDG.E.U16 R91, desc[UR30][R22.64] ;  /* 0x0000001e165b7981 */ /* 0x000f68000c1e1500 */
[----:B------:R-:W5:Y:S04]  /*3660*/  LDG.E.U16 R93, desc[UR30][R24.64] ;  /* 0x0000001e185d7981 */ /* 0x000f68000c1e1500 */
[----:B------:R-:W5:Y:S04]  /*3670*/  LDG.E.U16 R95, desc[UR30][R26.64] ;  /* 0x0000001e1a5f7981 */ /* 0x000f68000c1e1500 */
[----:B------:R-:W5:Y:S01]  /*3680*/  LDG.E.U16 R97, desc[UR30][R28.64] ;  /* 0x0000001e1c617981 */ /* 0x000f62000c1e1500 */
[----:B------:R-:W-:-:S02]  /*3690*/  F2FP.BF16.F32.PACK_AB R4, R5, R4 ;  /* 0x000000040504723e */ /* 0x000fc400000010ff */
[----:B------:R-:W-:Y:S02]  /*36a0*/  F2FP.BF16.F32.PACK_AB R5, R7, R6 ;  /* 0x000000060705723e */ /* 0x000fe400000010ff */
[----:B------:R-:W-:Y:S02]  /*36b0*/  F2FP.BF16.F32.PACK_AB R6, R9, R8 ;  /* 0x000000080906723e */ /* 0x000fe400000010ff */
[----:B------:R-:W-:Y:S02]  /*36c0*/  F2FP.BF16.F32.PACK_AB R7, R11, R10 ;  /* 0x0000000a0b07723e */ /* 0x000fe400000010ff */
[----:B------:R-:W-:Y:S02]  /*36d0*/  F2FP.BF16.F32.PACK_AB R8, R13, R12 ;  /* 0x0000000c0d08723e */ /* 0x000fe400000010ff */
[----:B------:R-:W-:Y:S02]  /*36e0*/  F2FP.BF16.F32.PACK_AB R9, R30, R31 ;  /* 0x0000001f1e09723e */ /* 0x000fe400000010ff */
[----:B------:R-:W-:-:S02]  /*36f0*/  F2FP.BF16.F32.PACK_AB R10, R32, R33 ;  /* 0x00000021200a723e */ /* 0x000fc400000010ff */
[----:B------:R-:W-:-:S04]  /*3700*/  F2FP.BF16.F32.PACK_AB R11, R34, R35 ;  /* 0x00000023220b723e */ /* 0x000fc800000010ff */
[----:B------:R-:W-:Y:S01]  /*3710*/  STTM.16dp32bit_t0_t15.x8 tmem[UR26], R4 ;  /* 0x00000004000079ed */ /* 0x000fe2000898001a */
[----:B------:R-:W-:Y:S01]  /*3720*/  STTM.16dp32bit_t16_t31.x8 tmem[UR26+0x8], R4 ;  /* 0x00000804000079ed */ /* 0x000fe200089a001a */
[----:B------:R-:W-:Y:S01]  /*3730*/  ULEA UR17, UR39, UR12, 0x3 ;  /* 0x0000000c27117291 */ /* 0x000fe2000f8e18ff */
[----:B01----:R-:W-:Y:S01]  /*3740*/  FADD R70, R70, R81 ;  /* 0x0000005146467221 */ /* 0x003fe20000000000 */
[----:B------:R-:W-:Y:S02]  /*3750*/  UMOV UR6, UR7 ;  /* 0x0000000700067c82 */ /* 0x000fe40008000000 */
[----:B------:R-:W-:Y:S01]  /*3760*/  UIADD3 UR17, UPT, UPT, UR17, 0x7000, URZ ;  /* 0x0000700011117890 */ /* 0x000fe2000fffe0ff */
        /* <DEDUP_REMOVED lines=8> */
[----:B------:R-:W1:Y:S02]  /*37f0*/  FENCE.VIEW.ASYNC.T ;  /* 0x00000000000073c6 */ /* 0x000e640000000200 */
[----:B-1----:R-:W-:Y:S06]  /*3800*/  BAR.SYNC.DEFER_BLOCKING 0x0 ;  /* 0x0000000000007b1d */ /* 0x002fec0000010000 */
[----:B------:R-:W1:Y:S01]  /*3810*/  LDTM.x32 R4, tmem[UR14] ;  /* 0x0000000e000479ee */ /* 0x000e6200082c0000 */
[----:B------:R-:W-:Y:S01]  /*3820*/  NOP ;  /* 0x0000000000007918 */ /* 0x000fe20000000000 */
[C---:B-1----:R-:W-:Y:S01]  /*3830*/  FMUL R4, R68.reuse, R4 ;  /* 0x0000000444047220 */ /* 0x042fe20000400000 */
        /* <DEDUP_REMOVED lines=31> */
[----:B------:R0:W-:Y:S01]  /*3a30*/  STTM.x32 tmem[UR14], R4 ;  /* 0x00000004000079ed */ /* 0x0001e200082c000e */
[----:B------:R-:W1:Y:S02]  /*3a40*/  FENCE.VIEW.ASYNC.T ;  /* 0x00000000000073c6 */ /* 0x000e640000000200 */
[----:B-1----:R-:W-:Y:S06]  /*3a50*/  BAR.SYNC.DEFER_BLOCKING 0x0 ;  /* 0x0000000000007b1d */ /* 0x002fec0000010000 */
[----:B------:R1:W-:Y:S06]  /*3a60*/  MEMBAR.ALL.CTA ;  /* 0x0000000000007992 */ /* 0x0003ec0000008000 */
[----:B-1----:R-:W1:Y:S02]  /*3a70*/  FENCE.VIEW.ASYNC.S ;  /* 0x00000000000073c6 */ /* 0x002e640000000000 */
[----:B-1----:R-:W-:Y:S06]  /*3a80*/  BAR.SYNC.DEFER_BLOCKING 0x0 ;  /* 0x0000000000007b1d */ /* 0x002fec0000010000 */
[----:B------:R-:W-:Y:S05]  /*3a90*/  BRA.U UP1, `(.L_x_16) ;  /* 0x0000000101387547 */ /* 0x000fea000b800000 */
[----:B------:R-:W-:Y:S01]  /*3aa0*/  UIADD3 UR34, UPT, UPT, UR13, 0x68, URZ ;  /* 0x000000680d227890 */ /* 0x000fe2000fffe0ff */
[----:B------:R-:W-:Y:S01]  /*3ab0*/  UMOV UR28, UR4 ;  /* 0x00000004001c7c82 */ /* 0x000fe20008000000 */
[----:B------:R-:W-:Y:S01]  /*3ac0*/  UMOV UR29, 0x80004020 ;  /* 0x80004020001d7882 */ /* 0x000fe20000000000 */
[----:B------:R-:W-:Y:S01]  /*3ad0*/  UMOV UR32, 0x0 ;  /* 0x0000000000207882 */ /* 0x000fe20000000000 */
[----:B------:R-:W-:Y:S01]  /*3ae0*/  UMOV UR33, 0x8100490 ;  /* 0x0810049000217882 */ /* 0x000fe20000000000 */
[----:B------:R-:W-:Y:S01]  /*3af0*/  UMOV UR10, UR17 ;  /* 0x00000011000a7c82 */ /* 0x000fe20008000000 */
[----:B------:R-:W-:Y:S01]  /*3b00*/  UMOV UR11, URZ ;  /* 0x000000ff000b7c82 */ /* 0x000fe20008000000 */
[----:B------:R-:W-:Y:S01]  /*3b10*/  UMOV UR36, 0x0 ;  /* 0x0000000000247882 */ /* 0x000fe20000000000 */
[----:B------:R-:W-:Y:S01]  /*3b20*/  UMOV UR37, 0x8100490 ;  /* 0x0810049000257882 */ /* 0x000fe20000000000 */
[----:B------:R1:W-:Y:S01]  /*3b30*/  UTCHMMA tmem[UR23], gdesc[UR28], tmem[UR13], tmem[UR32], idesc[UR33], UPT ;  /* 0x00ff201c170079ea */ /* 0x0003e2000b80000d */
[----:B------:R-:W-:Y:S01]  /*3b40*/  UMOV UR7, UR10 ;  /* 0x0000000a00077c82 */ /* 0x000fe20008000000 */
[----:B------:R1:W-:Y:S01]  /*3b50*/  UTCHMMA tmem[UR34], gdesc[UR24], tmem[UR13], tmem[UR36], idesc[UR37], UPT ;  /* 0x00ff2418220079ea */ /* 0x0003e2000b80000d */
[----:B------:R1:W-:Y:S01]  /*3b60*/  UTCBAR [UR7], URZ ;  /* 0x000000ff070073e9 */ /* 0x0003e200080000ff */
[----:B------:R-:W-:-:S02]  /*3b70*/  NOP ;  /* 0x0000000000007918 */ /* 0x000fc40000000000 */
.L_x_16:
[----:B------:R-:W-:Y:S01]  /*3b80*/  UIADD3 UR39, UPT, UPT, UR39, 0x1, URZ ;  /* 0x0000000127277890 */ /* 0x000fe2000fffe0ff */
[----:B------:R-:W-:Y:S01]  /*3b90*/  FFMA R60, R79, R60, R70 ;  /* 0x0000003c4f3c7223 */ /* 0x000fe20000000046 */
[----:B------:R-:W-:Y:S01]  /*3ba0*/  UIADD3 UR8, UPT, UPT, UR8, 0x20, URZ ;  /* 0x0000002008087890 */ /* 0x000fe2000fffe0ff */
[----:B------:R-:W-:Y:S01]  /*3bb0*/  VIADD R71, R71, UR27 ;  /* 0x0000001b47477c36 */ /* 0x000fe20008000000 */
[----:B------:R-:W-:Y:S01]  /*3bc0*/  UISETP.GT.AND UP2, UPT, UR39, 0x1, UPT ;  /* 0x000000012700788c */ /* 0x000fe2000bf44270 */
[----:B------:R-:W-:Y:S01]  /*3bd0*/  IADD3 R69, PT, PT, R61, R69, RZ ;  /* 0x000000453d457210 */ /* 0x000fe20007ffe0ff */
[----:B0-----:R-:W-:Y:S01]  /*3be0*/  IMAD.U32 R20, RZ, RZ, UR6 ;  /* 0x00000006ff147e24 */ /* 0x001fe2000f8e00ff */
[----:B------:R-:W-:Y:S01]  /*3bf0*/  MOV R22, R39 ;  /* 0x0000002700167202 */ /* 0x000fe20000000f00 */
[----:B-1----:R-:W-:Y:S02]  /*3c00*/  USEL UR7, URZ, 0x1, !UP2 ;  /* 0x00000001ff077887 */ /* 0x002fe4000d000000 */
[----:B------:R-:W-:-:S02]  /*3c10*/  USEL UR39, UR39, URZ, !UP2 ;  /* 0x000000ff27277287 */ /* 0x000fc4000d000000 */
[----:B------:R-:W-:Y:S02]  /*3c20*/  UISETP.GE.AND UP2, UPT, UR8, UR22, UPT ;  /* 0x000000160800728c */ /* 0x000fe4000bf46270 */
[----:B------:R-:W-:-:S07]  /*3c30*/  ULOP3.LUT UR7, UR6, UR7, URZ, 0x3c, !UPT ;  /* 0x0000000706077292 */ /* 0x000fce000f8e3cff */
[----:B------:R-:W-:Y:S05]  /*3c40*/  BRA.U !UP2, `(.L_x_17) ;  /* 0xffffffed0ac87547 */ /* 0x000fea000b83ffff */
.L_x_12:
[----:B------:R-:W0:Y:S02]  /*3c50*/  LDCU UR4, c[0x0][0x3f0] ;  /* 0x00007e00ff0477ac */ /* 0x000e240008000800 */
[----:B0-----:R-:W-:-:S09]  /*3c60*/  UISETP.GE.AND UP0, UPT, UR4, 0x1, UPT ;  /* 0x000000010400788c */ /* 0x001fd2000bf06270 */
[----:B------:R-:W-:Y:S05]  /*3c70*/  BRA.U !UP0, `(.L_x_18) ;  /* 0x0000000108107547 */ /* 0x000fea000b800000 */
[----:B------:R-:W-:-:S06]  /*3c80*/  USHF.L.U32 UR6, UR6, 0x1f, URZ ;  /* 0x0000001f06067899 */ /* 0x000fcc00080006ff */
[----:B--2---:R-:W-:-:S04]  /*3c90*/  IMAD.U32 R4, RZ, RZ, UR6 ;  /* 0x00000006ff047e24 */ /* 0x004fc8000f8e00ff */
[----:B------:R-:W0:Y:S02]  /*3ca0*/  SYNCS.PHASECHK.TRANS64.TRYWAIT P2, [UR17], R4 ;  /* 0x00000004ff0075a7 */ /* 0x000e240008041111 */
[----:B0-----:R-:W-:Y:S05]  /*3cb0*/  @!P2 BRA `(.L_x_19) ;  /* 0x000000180038a947 */ /* 0x001fea0003800000 */
.L_x_18:
[----:B------:R-:W-:Y:S01]  /*3cc0*/  BAR.SYNC.DEFER_BLOCKING 0x0 ;  /* 0x0000000000007b1d */ /* 0x000fe20000010000 */
[----:B------:R-:W-:Y:S02]  /*3cd0*/  FSETP.GEU.AND P3, PT, R60, 1.175494350822287508e-38, PT ;  /* 0x008000003c00780b */ /* 0x000fe40003f6e000 */
[C---:B------:R-:W-:Y:S02]  /*3ce0*/  LOP3.LUT R37, R0.reuse, 0x80, RZ, 0xc0, !PT ;  /* 0x0000008000257812 */ /* 0x040fe400078ec0ff */
[----:B------:R-:W-:Y:S01]  /*3cf0*/  LOP3.LUT R42, R0, 0x7f, RZ, 0xc0, !PT ;  /* 0x0000007f002a7812 */ /* 0x000fe200078ec0ff */
[----:B------:R-:W0:Y:S01]  /*3d00*/  LDCU.64 UR4, c[0x0][0x3e0] ;  /* 0x00007c00ff0477ac */ /* 0x000e220008000a00 */
[----:B------:R-:W-:-:S05]  /*3d10*/  LEA R37, R37, UR12, 0x5 ;  /* 0x0000000c25257c11 */ /* 0x000fca000f8e28ff */
[----:B------:R-:W-:Y:S01]  /*3d20*/  IMAD R37, R42, 0x10, R37 ;  /* 0x000000102a257824 */ /* 0x000fe200078e0225 */
[----:B------:R-:W1:Y:S02]  /*3d30*/  @!P1 SYNCS.CCTL.IV [UR12+0x7000] ;  /* 0x00700000ff0099b1 */ /* 0x000e64000800000c */
[----:B-1----:R-:W-:Y:S01]  /*3d40*/  BAR.SYNC.DEFER_BLOCKING 0x0 ;  /* 0x0000000000007b1d */ /* 0x002fe20000010000 */
[----:B0-----:R-:W-:-:S05]  /*3d50*/  UIMAD UR4, UR9, UR4, URZ ;  /* 0x00000004090472a4 */ /* 0x001fca000f8e02ff */
[----:B------:R-:W0:Y:S02]  /*3d60*/  @!P1 SYNCS.CCTL.IV [UR12+0x7008] ;  /* 0x00700800ff0099b1 */ /* 0x000e24000800000c */
[----:B0-----:R0:W-:Y:S01]  /*3d70*/  STSM.16.M88 [R2], R60 ;  /* 0x0000003c02007844 */ /* 0x0011e20000000000 */
[----:B------:R-:W-:Y:S01]  /*3d80*/  BAR.SYNC.DEFER_BLOCKING 0x0 ;  /* 0x0000000000007b1d */ /* 0x000fe20000010000 */
[----:B0-----:R-:W-:-:S05]  /*3d90*/  @!P3 FMUL R60, R60, 8388608 ;  /* 0x4b0000003c3cb820 */ /* 0x001fca0000400000 */
[----:B--2---:R-:W0:Y:S01]  /*3da0*/  LDTM.x32 R4, tmem[UR14] ;  /* 0x0000000e000479ee */ /* 0x004e2200082c0000 */
[C---:B------:R-:W-:Y:S02]  /*3db0*/  IADD3 R40, PT, PT, R60.reuse, -0x3f3504f3, RZ ;  /* 0xc0cafb0d3c287810 */ /* 0x040fe40007ffe0ff */
[----:B------:R-:W-:Y:S02]  /*3dc0*/  FSETP.NEU.AND P4, PT, R60, RZ, PT ;  /* 0x000000ff3c00720b */ /* 0x000fe40003f8d000 */
[----:B------:R-:W-:-:S04]  /*3dd0*/  LOP3.LUT R40, R40, 0xff800000, RZ, 0xc0, !PT ;  /* 0xff80000028287812 */ /* 0x000fc800078ec0ff */
[----:B------:R-:W-:Y:S01]  /*3de0*/  I2FP.F32.S32 R41, R40 ;  /* 0x0000002800297245 */ /* 0x000fe20000201400 */
[----:B------:R-:W-:Y:S01]  /*3df0*/  IMAD.IADD R40, R60, 0x1, -R40 ;  /* 0x000000013c287824 */ /* 0x000fe200078e0a28 */
[----:B------:R-:W1:Y:S03]  /*3e00*/  LDSM.16.M88 R38, [R36+UR12] ;  /* 0x0000000c2426783b */ /* 0x000e660008000000 */
[----:B------:R-:W-:Y:S01]  /*3e10*/  FADD R42, R40, -1 ;  /* 0xbf800000282a7421 */ /* 0x000fe20000000000 */
[----:B------:R-:W-:Y:S01]  /*3e20*/  NOP ;  /* 0x0000000000007918 */ /* 0x000fe20000000000 */
[----:B0-----:R-:W-:Y:S01]  /*3e30*/  BAR.SYNC.DEFER_BLOCKING 0x0 ;  /* 0x0000000000007b1d */ /* 0x001fe20000010000 */
[C---:B-1----:R-:W-:Y:S02]  /*3e40*/  FSETP.GT.AND P1, PT, |R38|.reuse, 8.50705917302346158658e+37, PT ;  /* 0x7e8000002600780b */ /* 0x042fe40003f24200 */
[----:B------:R-:W-:-:S11]  /*3e50*/  FSETP.GEU.AND P2, PT, |R38|, 1.175494350822287508e-38, PT ;  /* 0x008000002600780b */ /* 0x000fd60003f4e200 */
[----:B------:R-:W-:Y:S01]  /*3e60*/  @P1 FMUL R38, R38, 0.25 ;  /* 0x3e80000026261820 */ /* 0x000fe20000400000 */
[----:B------:R-:W-:Y:S01]  /*3e70*/  @P1 FMUL R6, R6, 0.25 ;  /* 0x3e80000006061820 */ /* 0x000fe20000400000 */
[----:B------:R-:W-:Y:S01]  /*3e80*/  @P1 FMUL R5, R5, 0.25 ;  /* 0x3e80000005051820 */ /* 0x000fe20000400000 */
[----:B------:R-:W-:Y:S01]  /*3e90*/  @P1 FMUL R7, R7, 0.25 ;  /* 0x3e80000007071820 */ /* 0x000fe20000400000 */
[----:B------:R-:W-:Y:S01]  /*3ea0*/  @!P2 FMUL R38, R38, 16777216 ;  /* 0x4b8000002626a820 */ /* 0x000fe20000400000 */
[----:B------:R-:W-:Y:S01]  /*3eb0*/  @P1 FMUL R8, R8, 0.25 ;  /* 0x3e80000008081820 */ /* 0x000fe20000400000 */
[----:B------:R-:W-:Y:S01]  /*3ec0*/  @P1 FMUL R10, R10, 0.25 ;  /* 0x3e8000000a0a1820 */ /* 0x000fe20000400000 */
[----:B------:R-:W-:Y:S01]  /*3ed0*/  @!P2 FMUL R6, R6, 16777216 ;  /* 0x4b8000000606a820 */ /* 0x000fe20000400000 */
[----:B------:R0:W1:Y:S01]  /*3ee0*/  MUFU.RCP R44, R38 ;  /* 0x00000026002c7308 */ /* 0x0000620000001000 */
[----:B------:R-:W-:Y:S01]  /*3ef0*/  @!P2 FMUL R5, R5, 16777216 ;  /* 0x4b8000000505a820 */ /* 0x000fe20000400000 */
[----:B------:R-:W-:Y:S01]  /*3f00*/  @!P2 FMUL R7, R7, 16777216 ;  /* 0x4b8000000707a820 */ /* 0x000fe20000400000 */
[----:B------:R-:W-:Y:S01]  /*3f10*/  @!P2 FMUL R8, R8, 16777216 ;  /* 0x4b8000000808a820 */ /* 0x000fe20000400000 */
[----:B------:R-:W-:Y:S01]  /*3f20*/  @!P2 FMUL R10, R10, 16777216 ;  /* 0x4b8000000a0aa820 */ /* 0x000fe20000400000 */
[----:B------:R-:W-:Y:S01]  /*3f30*/  @P1 FMUL R11, R11, 0.25 ;  /* 0x3e8000000b0b1820 */ /* 0x000fe20000400000 */
[----:B------:R-:W-:Y:S01]  /*3f40*/  @P1 FMUL R12, R12, 0.25 ;  /* 0x3e8000000c0c1820 */ /* 0x000fe20000400000 */
[----:B------:R-:W-:Y:S01]  /*3f50*/  @P1 FMUL R14, R14, 0.25 ;  /* 0x3e8000000e0e1820 */ /* 0x000fe20000400000 */
[----:B------:R-:W-:Y:S01]  /*3f60*/  @P1 FMUL R9, R9, 0.25 ;  /* 0x3e80000009091820 */ /* 0x000fe20000400000 */
[----:B0-----:R-:W-:Y:S01]  /*3f70*/  FSEL R38, RZ, -23, P3 ;  /* 0xc1b80000ff267808 */ /* 0x001fe20001800000 */
[----:B------:R-:W-:Y:S01]  /*3f80*/  @!P2 FMUL R11, R11, 16777216 ;  /* 0x4b8000000b0ba820 */ /* 0x000fe20000400000 */
[----:B------:R-:W-:Y:S01]  /*3f90*/  @!P2 FMUL R12, R12, 16777216 ;  /* 0x4b8000000c0ca820 */ /* 0x000fe20000400000 */
[----:B------:R-:W-:Y:S01]  /*3fa0*/  @!P2 FMUL R14, R14, 16777216 ;  /* 0x4b8000000e0ea820 */ /* 0x000fe20000400000 */
[----:B------:R-:W-:Y:S01]  /*3fb0*/  @P1 FMUL R17, R17, 0.25 ;  /* 0x3e80000011111820 */ /* 0x000fe20000400000 */
[----:B------:R-:W-:Y:S01]  /*3fc0*/  FFMA.FTZ R38, R41, 1.1920928955078125e-07, R38 ;  /* 0x3400000029267823 */ /* 0x000fe20000010026 */
[----:B------:R-:W-:-:S02]  /*3fd0*/  HFMA2 R41, -RZ, RZ, 1.443359375, -0.2030029296875 ;  /* 0x3dc6b27fff297431 */ /* 0x000fc400000001ff */
[----:B------:R-:W-:Y:S01]  /*3fe0*/  @P1 FMUL R4, R4, 0.25 ;  /* 0x3e80000004041820 */ /* 0x000fe20000400000 */
[C---:B-1----:R-:W-:Y:S01]  /*3ff0*/  FMUL R43, R44.reuse, R6 ;  /* 0x000000062c2b7220 */ /* 0x042fe20000400000 */
[C---:B------:R-:W-:Y:S01]  /*4000*/  FMUL R5, R44.reuse, R5 ;  /* 0x000000052c057220 */ /* 0x040fe20000400000 */
[C---:B------:R-:W-:Y:S01]  /*4010*/  FMUL R6, R44.reuse, R7 ;  /* 0x000000072c067220 */ /* 0x040fe20000400000 */
[C---:B------:R-:W-:Y:S01]  /*4020*/  FMUL R7, R44.reuse, R8 ;  /* 0x000000082c077220 */ /* 0x040fe20000400000 */
[C---:B------:R-:W-:Y:S01]  /*4030*/  FMUL R10, R44.reuse, R10 ;  /* 0x0000000a2c0a7220 */ /* 0x040fe20000400000 */
[----:B------:R-:W-:Y:S01]  /*4040*/  FMUL R40, R44, R11 ;  /* 0x0000000b2c287220 */ /* 0x000fe20000400000 */
[----:B------:R-:W-:Y:S01]  /*4050*/  @P1 FMUL R13, R13, 0.25 ;  /* 0x3e8000000d0d1820 */ /* 0x000fe20000400000 */
[----:B------:R-:W-:Y:S01]  /*4060*/  F2FP.BF16.F32.PACK_AB R8, R6, R5 ;  /* 0x000000050608723e */ /* 0x000fe200000010ff */
[----:B------:R-:W-:Y:S01]  /*4070*/  FFMA.FTZ R41, R42, R41, -0.16845393180847167969 ;  /* 0xbe2c7f302a297423 */ /* 0x000fe20000010029 */
[----:B------:R-:W-:Y:S01]  /*4080*/  F2FP.BF16.F32.PACK_AB R5, R10, R7 ;  /* 0x000000070a05723e */ /* 0x000fe200000010ff */
[----:B------:R-:W-:Y:S01]  /*4090*/  @P1 FMUL R15, R15, 0.25 ;  /* 0x3e8000000f0f1820 */ /* 0x000fe20000400000 */
[----:B------:R-:W-:Y:S01]  /*40a0*/  @P1 FMUL R16, R16, 0.25 ;  /* 0x3e80000010101820 */ /* 0x000fe20000400000 */
[----:B------:R-:W-:Y:S01]  /*40b0*/  FFMA.FTZ R41, R42, R41, 0.1716887056827545166 ;  /* 0x3e2fcf2a2a297423 */ /* 0x000fe20000010029 */
[----:B------:R-:W-:Y:S01]  /*40c0*/  @P1 FMUL R18, R18, 0.25 ;  /* 0x3e80000012121820 */ /* 0x000fe20000400000 */
[----:B------:R-:W-:Y:S01]  /*40d0*/  @P1 FMUL R19, R19, 0.25 ;  /* 0x3e80000013131820 */ /* 0x000fe20000400000 */
[----:B------:R-:W-:Y:S01]  /*40e0*/  @!P2 FMUL R9, R9, 16777216 ;  /* 0x4b8000000909a820 */ /* 0x000fe20000400000 */
[----:B------:R-:W-:Y:S01]  /*40f0*/  FFMA.FTZ R41, R42, R41, -0.17900948226451873779 ;  /* 0xbe374e432a297423 */ /* 0x000fe20000010029 */
[C---:B------:R-:W-:Y:S01]  /*4100*/  FMUL R12, R44.reuse, R12 ;  /* 0x0000000c2c0c7220 */ /* 0x040fe20000400000 */
[----:B------:R-:W-:Y:S01]  /*4110*/  FMUL R11, R44, R14 ;  /* 0x0000000e2c0b7220 */ /* 0x000fe20000400000 */
[----:B------:R-:W-:Y:S01]  /*4120*/  @!P2 FMUL R17, R17, 16777216 ;  /* 0x4b8000001111a820 */ /* 0x000fe20000400000 */
[----:B------:R-:W-:Y:S01]  /*4130*/  FFMA.FTZ R7, R42, R41, 0.20512372255325317383 ;  /* 0x3e520bf42a077423 */ /* 0x000fe20000010029 */
[----:B------:R-:W-:Y:S01]  /*4140*/  @!P2 FMUL R4, R4, 16777216 ;  /* 0x4b8000000404a820 */ /* 0x000fe20000400000 */
[----:B------:R-:W-:Y:S01]  /*4150*/  @!P2 FMUL R13, R13, 16777216 ;  /* 0x4b8000000d0da820 */ /* 0x000fe20000400000 */
[----:B------:R-:W-:Y:S01]  /*4160*/  @!P2 FMUL R15, R15, 16777216 ;  /* 0x4b8000000f0fa820 */ /* 0x000fe20000400000 */
[----:B------:R-:W-:Y:S01]  /*4170*/  FFMA.FTZ R7, R42, R7, -0.24046532809734344482 ;  /* 0xbe763c8b2a077423 */ /* 0x000fe20000010007 */
[----:B------:R-:W-:Y:S01]  /*4180*/  @!P2 FMUL R16, R16, 16777216 ;  /* 0x4b8000001010a820 */ /* 0x000fe20000400000 */
[----:B------:R-:W-:Y:S01]  /*4190*/  @!P2 FMUL R18, R18, 16777216 ;  /* 0x4b8000001212a820 */ /* 0x000fe20000400000 */
[----:B------:R-:W-:Y:S01]  /*41a0*/  @!P2 FMUL R19, R19, 16777216 ;  /* 0x4b8000001313a820 */ /* 0x000fe20000400000 */
[----:B------:R-:W-:Y:S01]  /*41b0*/  FFMA.FTZ R7, R42, R7, 0.28857114911079406738 ;  /* 0x3e93bf992a077423 */ /* 0x000fe20000010007 */
[C---:B------:R-:W-:Y:S01]  /*41c0*/  FMUL R9, R44.reuse, R9 ;  /* 0x000000092c097220 */ /* 0x040fe20000400000 */
[----:B------:R-:W-:Y:S01]  /*41d0*/  F2FP.BF16.F32.PACK_AB R6, R11, R12 ;  /* 0x0000000c0b06723e */ /* 0x000fe200000010ff */
[----:B------:R-:W-:Y:S01]  /*41e0*/  FMUL R11, R44, R17 ;  /* 0x000000112c0b7220 */ /* 0x000fe20000400000 */
[----:B------:R-:W-:Y:S01]  /*41f0*/  FFMA.FTZ R7, R42, R7, -0.36067417263984680176 ;  /* 0xbeb8aa492a077423 */ /* 0x000fe20000010007 */
[C---:B------:R-:W-:Y:S01]  /*4200*/  FMUL R4, R44.reuse, R4 ;  /* 0x000000042c047220 */ /* 0x040fe20000400000 */
[C---:B------:R-:W-:Y:S01]  /*4210*/  FMUL R10, R44.reuse, R13 ;  /* 0x0000000d2c0a7220 */ /* 0x040fe20000400000 */
[----:B------:R-:W-:Y:S01]  /*4220*/  FMUL R15, R44, R15 ;  /* 0x0000000f2c0f7220 */ /* 0x000fe20000400000 */
[----:B------:R-:W-:Y:S01]  /*4230*/  FFMA.FTZ R7, R42, R7, 0.48089820146560668945 ;  /* 0x3ef6384a2a077423 */ /* 0x000fe20000010007 */
[C---:B------:R-:W-:Y:S01]  /*4240*/  FMUL R16, R44.reuse, R16 ;  /* 0x000000102c107220 */ /* 0x040fe20000400000 */
[C---:B------:R-:W-:Y:S01]  /*4250*/  FMUL R17, R44.reuse, R18 ;  /* 0x000000122c117220 */ /* 0x040fe20000400000 */
[----:B------:R-:W-:Y:S01]  /*4260*/  FMUL R14, R44, R19 ;  /* 0x000000132c0e7220 */ /* 0x000fe20000400000 */
[----:B------:R-:W-:Y:S01]  /*4270*/  FFMA.FTZ R7, R42, R7, -0.72134751081466674805 ;  /* 0xbf38aa3b2a077423 */ /* 0x000fe20000010007 */
[----:B------:R-:W-:Y:S01]  /*4280*/  F2FP.BF16.F32.PACK_AB R9, R40, R9 ;  /* 0x000000092809723e */ /* 0x000fe200000010ff */
[----:B------:R-:W0:Y:S01]  /*4290*/  LDC R12, c[0x0][0x3e8] ;  /* 0x0000fa00ff0c7b82 */ /* 0x000e220000000800 */
[----:B------:R-:W-:Y:S01]  /*42a0*/  F2FP.BF16.F32.PACK_AB R4, R43, R4 ;  /* 0x000000042b04723e */ /* 0x000fe200000010ff */
[----:B------:R-:W-:Y:S01]  /*42b0*/  FMUL R7, R42, R7 ;  /* 0x000000072a077220 */ /* 0x000fe20000400000 */
[----:B------:R-:W-:Y:S01]  /*42c0*/  F2FP.BF16.F32.PACK_AB R10, R15, R10 ;  /* 0x0000000a0f0a723e */ /* 0x000fe200000010ff */
[----:B------:R-:W-:Y:S01]  /*42d0*/  IMAD R15, R3, UR5, RZ ;  /* 0x00000005030f7c24 */ /* 0x000fe2000f8e02ff */
[----:B------:R-:W-:Y:S01]  /*42e0*/  F2FP.BF16.F32.PACK_AB R11, R14, R11 ;  /* 0x0000000b0e0b723e */ /* 0x000fe200000010ff */
[----:B------:R-:W-:Y:S01]  /*42f0*/  FMUL R13, R42, R7 ;  /* 0x000000072a0d7220 */ /* 0x000fe20000400000 */
[----:B------:R-:W-:Y:S01]  /*4300*/  F2FP.BF16.F32.PACK_AB R7, R17, R16 ;  /* 0x000000101107723e */ /* 0x000fe200000010ff */
[----:B------:R-:W1:Y:S01]  /*4310*/  LDC.64 R40, c[0x0][0x398] ;  /* 0x0000e600ff287b82 */ /* 0x000e620000000a00 */
[----:B------:R-:W-:Y:S01]  /*4320*/  ISETP.GE.U32.AND P3, PT, R60, 0x7f800000, PT ;  /* 0x7f8000003c00780c */ /* 0x000fe20003f66070 */
[----:B------:R-:W-:Y:S01]  /*4330*/  STS.128 [R37+0x800], R8 ;  /* 0x0008000825007388 */ /* 0x000fe20000000c00 */
[----:B------:R-:W-:Y:S01]  /*4340*/  FFMA.FTZ R13, R42, 1.4426950216293334961, R13 ;  /* 0x3fb8aa3b2a0d7823 */ /* 0x000fe2000001000d */
[----:B------:R-:W-:Y:S01]  /*4350*/  @P1 FMUL R20, R20, 0.25 ;  /* 0x3e80000014141820 */ /* 0x000fe20000400000 */
[----:B------:R-:W-:Y:S01]  /*4360*/  @P1 FMUL R21, R21, 0.25 ;  /* 0x3e80000015151820 */ /* 0x000fe20000400000 */
[----:B------:R2:W-:Y:S01]  /*4370*/  STS.128 [R37], R4 ;  /* 0x0000000425007388 */ /* 0x0005e20000000c00 */
[----:B------:R-:W-:Y:S01]  /*4380*/  FADD R38, R38, R13 ;  /* 0x0000000d26267221 */ /* 0x000fe20000000000 */
[----:B------:R-:W-:Y:S01]  /*4390*/  USHF.L.U32 UR5, UR4, 0x1, URZ ;  /* 0x0000000104057899 */ /* 0x000fe200080006ff */
[----:B------:R-:W-:Y:S01]  /*43a0*/  @P1 FMUL R22, R22, 0.25 ;  /* 0x3e80000016161820 */ /* 0x000fe20000400000 */
[----:B------:R-:W-:Y:S01]  /*43b0*/  @P1 FMUL R25, R25, 0.25 ;  /* 0x3e80000019191820 */ /* 0x000fe20000400000 */
[----:B------:R-:W-:Y:S01]  /*43c0*/  @P1 FMUL R27, R27, 0.25 ;  /* 0x3e8000001b1b1820 */ /* 0x000fe20000400000 */
[----:B------:R-:W-:Y:S01]  /*43d0*/  @P1 FMUL R28, R28, 0.25 ;  /* 0x3e8000001c1c1820 */ /* 0x000fe20000400000 */
[----:B------:R-:W-:Y:S01]  /*43e0*/  @P1 FMUL R30, R30, 0.25 ;  /* 0x3e8000001e1e1820 */ /* 0x000fe20000400000 */
[----:B------:R-:W-:Y:S01]  /*43f0*/  @P3 MOV R17, 0x7f800000 ;  /* 0x7f80000000113802 */ /* 0x000fe20000000f00 */
[----:B------:R-:W-:-:S02]  /*4400*/  IMAD.SHL.U32 R13, R15, 0x2, RZ ;  /* 0x000000020f0d7824 */ /* 0x000fc400078e00ff */
[----:B------:R-:W-:Y:S01]  /*4410*/  @!P2 FMUL R20, R20, 16777216 ;  /* 0x4b8000001414a820 */ /* 0x000fe20000400000 */
[----:B------:R-:W-:Y:S01]  /*4420*/  @!P2 FMUL R21, R21, 16777216 ;  /* 0x4b8000001515a820 */ /* 0x000fe20000400000 */
[----:B------:R-:W-:Y:S01]  /*4430*/  SHF.R.U32.HI R43, RZ, 0x7, R0 ;  /* 0x00000007ff2b7819 */ /* 0x000fe20000011600 */
[----:B------:R-:W-:Y:S01]  /*4440*/  @!P2 FMUL R22, R22, 16777216 ;  /* 0x4b8000001616a820 */ /* 0x000fe20000400000 */
[----:B------:R-:W-:Y:S01]  /*4450*/  @!P2 FMUL R25, R25, 16777216 ;  /* 0x4b8000001919a820 */ /* 0x000fe20000400000 */
[----:B------:R-:W-:Y:S01]  /*4460*/  @!P2 FMUL R27, R27, 16777216 ;  /* 0x4b8000001b1ba820 */ /* 0x000fe20000400000 */
[----:B------:R-:W-:Y:S01]  /*4470*/  @!P2 FMUL R28, R28, 16777216 ;  /* 0x4b8000001c1ca820 */ /* 0x000fe20000400000 */
[----:B------:R-:W-:Y:S01]  /*4480*/  @!P2 FMUL R30, R30, 16777216 ;  /* 0x4b8000001e1ea820 */ /* 0x000fe20000400000 */
[----:B------:R-:W-:Y:S01]  /*4490*/  LOP3.LUT R0, R0, 0xff, RZ, 0xc0, !PT ;  /* 0x000000ff00007812 */ /* 0x000fe200078ec0ff */
[----:B------:R-:W-:Y:S01]  /*44a0*/  @P3 FFMA.FTZ R38, R60, R17, +INF ;  /* 0x7f8000003c263423 */ /* 0x000fe20000010011 */
[----:B-1----:R-:W-:Y:S01]  /*44b0*/  IADD3 R14, P3, P5, R13, UR5, R40 ;  /* 0x000000050d0e7c10 */ /* 0x002fe2000fd7e028 */
[C---:B------:R-:W-:Y:S01]  /*44c0*/  FMUL R16, R44.reuse, R20 ;  /* 0x000000142c107220 */ /* 0x040fe20000400000 */
[----:B------:R-:W-:Y:S01]  /*44d0*/  UIMAD.WIDE UR4, UR4, 0x2, URZ ;  /* 0x00000002040478a5 */ /* 0x000fe2000f8e02ff */
[----:B------:R-:W-:Y:S01]  /*44e0*/  FMUL R20, R44, R21 ;  /* 0x000000152c147220 */ /* 0x000fe20000400000 */
[----:B--2---:R-:W-:-:S04]  /*44f0*/  IMAD.HI R4, R15, 0x2, RZ ;  /* 0x000000020f047827 */ /* 0x004fc800078e02ff */
[C---:B------:R-:W-:Y:S01]  /*4500*/  FMUL R5, R44.reuse, R22 ;  /* 0x000000162c057220 */ /* 0x040fe20000400000 */
[C---:B------:R-:W-:Y:S01]  /*4510*/  FMUL R21, R44.reuse, R25 ;  /* 0x000000192c157220 */ /* 0x040fe20000400000 */
[C---:B------:R-:W-:Y:S01]  /*4520*/  FMUL R6, R44.reuse, R27 ;  /* 0x0000001b2c067220 */ /* 0x040fe20000400000 */
[C---:B------:R-:W-:Y:S01]  /*4530*/  FMUL R18, R44.reuse, R28 ;  /* 0x0000001c2c127220 */ /* 0x040fe20000400000 */
[----:B------:R-:W-:Y:S01]  /*4540*/  FMUL R7, R44, R30 ;  /* 0x0000001e2c077220 */ /* 0x000fe20000400000 */
[----:B------:R-:W-:Y:S01]  /*4550*/  LEA R13, R0, UR12, 0x4 ;  /* 0x0000000c000d7c11 */ /* 0x000fe2000f8e20ff */
[----:B------:R-:W-:Y:S01]  /*4560*/  BAR.SYNC.DEFER_BLOCKING 0x0 ;  /* 0x0000000000007b1d */ /* 0x000fe20000010000 */
[----:B------:R-:W-:Y:S01]  /*4570*/  SGXT.U32 R43, R43, 0x1 ;  /* 0x000000012b2b781a */ /* 0x000fe20000000000 */
[----:B------:R-:W-:Y:S01]  /*4580*/  @P1 FMUL R29, R29, 0.25 ;  /* 0x3e8000001d1d1820 */ /* 0x000fe20000400000 */
[----:B------:R-:W-:Y:S01]  /*4590*/  IADD3.X R15, PT, PT, R4, UR5, R41, P3, P5 ;  /* 0x00000005040f7c10 */ /* 0x000fe20009fea429 */
[----:B------:R-:W-:Y:S01]  /*45a0*/  @P1 FMUL R31, R31, 0.25 ;  /* 0x3e8000001f1f1820 */ /* 0x000fe20000400000 */
[----:B------:R-:W-:Y:S01]  /*45b0*/  F2FP.BF16.F32.PACK_AB R16, R5, R16 ;  /* 0x000000100510723e */ /* 0x000fe200000010ff */
[----:B0-----:R-:W-:Y:S01]  /*45c0*/  IMAD R43, R43, R12, RZ ;  /* 0x0000000c2b2b7224 */ /* 0x001fe200078e02ff */
[----:B------:R-:W-:Y:S01]  /*45d0*/  F2FP.BF16.F32.PACK_AB R21, R6, R21 ;  /* 0x000000150615723e */ /* 0x000fe200000010ff */
[----:B------:R-:W-:Y:S01]  /*45e0*/  @P1 FMUL R23, R23, 0.25 ;  /* 0x3e80000017171820 */ /* 0x000fe20000400000 */
[----:B------:R-:W-:Y:S01]  /*45f0*/  F2FP.BF16.F32.PACK_AB R18, R7, R18 ;  /* 0x000000120712723e */ /* 0x000fe200000010ff */
[----:B------:R-:W-:Y:S01]  /*4600*/  @P1 FMUL R24, R24, 0.25 ;  /* 0x3e80000018181820 */ /* 0x000fe20000400000 */
[----:B------:R-:W-:Y:S01]  /*4610*/  @P1 FMUL R26, R26, 0.25 ;  /* 0x3e8000001a1a1820 */ /* 0x000fe20000400000 */
[----:B------:R-:W-:Y:S01]  /*4620*/  @P1 FMUL R32, R32, 0.25 ;  /* 0x3e80000020201820 */ /* 0x000fe20000400000 */
[----:B------:R-:W-:Y:S01]  /*4630*/  @P1 FMUL R33, R33, 0.25 ;  /* 0x3e80000021211820 */ /* 0x000fe20000400000 */
[----:B------:R-:W-:Y:S01]  /*4640*/  @P1 FMUL R34, R34, 0.25 ;  /* 0x3e80000022221820 */ /* 0x000fe20000400000 */
[----:B------:R-:W-:Y:S01]  /*4650*/  @P1 FMUL R35, R35, 0.25 ;  /* 0x3e80000023231820 */ /* 0x000fe20000400000 */
[----:B------:R-:W-:Y:S01]  /*4660*/  @!P2 FMUL R29, R29, 16777216 ;  /* 0x4b8000001d1da820 */ /* 0x000fe20000400000 */
[----:B------:R-:W-:Y:S01]  /*4670*/  @!P2 FMUL R31, R31, 16777216 ;  /* 0x4b8000001f1fa820 */ /* 0x000fe20000400000 */
[----:B------:R-:W-:Y:S01]  /*4680*/  LEA R27, R12, R43, 0x1 ;  /* 0x0000002b0c1b7211 */ /* 0x000fe200078e08ff */
[----:B------:R-:W-:Y:S01]  /*4690*/  @!P2 FMUL R23, R23, 16777216 ;  /* 0x4b8000001717a820 */ /* 0x000fe20000400000 */
[----:B------:R-:W-:Y:S01]  /*46a0*/  @!P2 FMUL R24, R24, 16777216 ;  /* 0x4b8000001818a820 */ /* 0x000fe20000400000 */
[----:B------:R-:W-:Y:S01]  /*46b0*/  @!P2 FMUL R26, R26, 16777216 ;  /* 0x4b8000001a1aa820 */ /* 0x000fe20000400000 */
[----:B------:R-:W-:Y:S01]  /*46c0*/  @!P2 FMUL R32, R32, 16777216 ;  /* 0x4b8000002020a820 */ /* 0x000fe20000400000 */
[----:B------:R-:W-:Y:S01]  /*46d0*/  @!P2 FMUL R33, R33, 16777216 ;  /* 0x4b8000002121a820 */ /* 0x000fe20000400000 */
[----:B------:R-:W0:Y:S01]  /*46e0*/  LDS.128 R8, [R13] ;  /* 0x000000000d087984 */ /* 0x000e220000000c00 */
[----:B------:R-:W-:Y:S01]  /*46f0*/  @!P2 FMUL R34, R34, 16777216 ;  /* 0x4b8000002222a820 */ /* 0x000fe20000400000 */
[----:B------:R-:W-:Y:S01]  /*4700*/  @!P2 FMUL R35, R35, 16777216 ;  /* 0x4b8000002323a820 */ /* 0x000fe20000400000 */
[C---:B------:R-:W-:Y:S01]  /*4710*/  FMUL R22, R44.reuse, R29 ;  /* 0x0000001d2c167220 */ /* 0x040fe20000400000 */
[----:B------:R-:W-:Y:S01]  /*4720*/  LDS.128 R4, [R13+0x1000] ;  /* 0x001000000d047984 */ /* 0x000fe20000000c00 */
[----:B------:R-:W-:Y:S01]  /*4730*/  FMUL R31, R44, R31 ;  /* 0x0000001f2c1f7220 */ /* 0x000fe20000400000 */
[----:B------:R-:W-:-:S02]  /*4740*/  IMAD R29, R12, 0x2, R27 ;  /* 0x000000020c1d7824 */ /* 0x000fc400078e021b */
[C---:B------:R-:W-:Y:S01]  /*4750*/  FMUL R23, R44.reuse, R23 ;  /* 0x000000172c177220 */ /* 0x040fe20000400000 */
[C---:B------:R-:W-:Y:S01]  /*4760*/  FMUL R17, R44.reuse, R24 ;  /* 0x000000182c117220 */ /* 0x040fe20000400000 */
[C---:B------:R-:W-:Y:S01]  /*4770*/  FMUL R26, R44.reuse, R26 ;  /* 0x0000001a2c1a7220 */ /* 0x040fe20000400000 */
[C---:B------:R-:W-:Y:S01]  /*4780*/  FMUL R19, R44.reuse, R32 ;  /* 0x000000202c137220 */ /* 0x040fe20000400000 */
[C---:B------:R-:W-:Y:S01]  /*4790*/  FMUL R33, R44.reuse, R33 ;  /* 0x000000212c217220 */ /* 0x040fe20000400000 */
[C---:B------:R-:W-:Y:S01]  /*47a0*/  FMUL R34, R44.reuse, R34 ;  /* 0x000000222c227220 */ /* 0x040fe20000400000 */
[----:B------:R-:W-:Y:S01]  /*47b0*/  FMUL R44, R44, R35 ;  /* 0x000000232c2c7220 */ /* 0x000fe20000400000 */
[----:B------:R-:W-:Y:S01]  /*47c0*/  F2FP.BF16.F32.PACK_AB R22, R31, R22 ;  /* 0x000000161f16723e */ /* 0x000fe200000010ff */
[----:B------:R-:W1:Y:S01]  /*47d0*/  LDCU UR4, c[0x0][0x3ec] ;  /* 0x00007d80ff0477ac */ /* 0x000e620008000800 */
[----:B------:R-:W-:Y:S02]  /*47e0*/  LEA R31, R12, R29, 0x1 ;  /* 0x0000001d0c1f7211 */ /* 0x000fe400078e08ff */
[----:B------:R-:W-:-:S02]  /*47f0*/  F2FP.BF16.F32.PACK_AB R20, R23, R20 ;  /* 0x000000141714723e */ /* 0x000fc400000010ff */
[----:B------:R-:W-:Y:S02]  /*4800*/  F2FP.BF16.F32.PACK_AB R17, R26, R17 ;  /* 0x000000111a11723e */ /* 0x000fe400000010ff */
[----:B------:R-:W-:Y:S01]  /*4810*/  F2FP.BF16.F32.PACK_AB R19, R34, R19 ;  /* 0x000000132213723e */ /* 0x000fe200000010ff */
[----:B------:R-:W-:Y:S01]  /*4820*/  BAR.SYNC.DEFER_BLOCKING 0x0 ;  /* 0x0000000000007b1d */ /* 0x000fe20000010000 */
[----:B------:R-:W-:Y:S01]  /*4830*/  F2FP.BF16.F32.PACK_AB R23, R44, R33 ;  /* 0x000000212c17723e */ /* 0x000fe200000010ff */
[C---:B------:R-:W-:Y:S01]  /*4840*/  IMAD R33, R12.reuse, 0x2, R31 ;  /* 0x000000020c217824 */ /* 0x040fe200078e021f */
[-C--:B------:R-:W-:Y:S02]  /*4850*/  LEA R24, P1, R43, R14.reuse, 0x1 ;  /* 0x0000000e2b187211 */ /* 0x080fe400078208ff */
[----:B------:R-:W-:Y:S02]  /*4860*/  LEA R26, P2, R27, R14, 0x1 ;  /* 0x0000000e1b1a7211 */ /* 0x000fe400078408ff */
[----:B------:R-:W-:-:S02]  /*4870*/  LEA R35, R12, R33, 0x1 ;  /* 0x000000210c237211 */ /* 0x000fc400078e08ff */
[-C--:B------:R-:W-:Y:S01]  /*4880*/  LEA.HI.X.SX32 R25, R43, R15.reuse, 0x1, P1 ;  /* 0x0000000f2b197211 */ /* 0x080fe200008f0eff */
[----:B-1----:R-:W-:Y:S01]  /*4890*/  UIMAD UR4, UR9, UR4, URZ ;  /* 0x00000004090472a4 */ /* 0x002fe2000f8e02ff */
[----:B------:R-:W-:Y:S01]  /*48a0*/  LEA R28, P1, R29, R14, 0x1 ;  /* 0x0000000e1d1c7211 */ /* 0x000fe200078208ff */
[C---:B------:R-:W-:Y:S01]  /*48b0*/  IMAD R41, R12.reuse, 0x2, R35 ;  /* 0x000000020c297824 */ /* 0x040fe200078e0223 */
[-C--:B------:R-:W-:Y:S01]  /*48c0*/  LEA.HI.X.SX32 R27, R27, R15.reuse, 0x1, P2 ;  /* 0x0000000f1b1b7211 */ /* 0x080fe200010f0eff */
[----:B------:R-:W-:Y:S01]  /*48d0*/  USHF.L.U32 UR6, UR4, 0x2, URZ ;  /* 0x0000000204067899 */ /* 0x000fe200080006ff */
[----:B------:R-:W-:Y:S01]  /*48e0*/  LEA.HI.X.SX32 R29, R29, R15, 0x1, P1 ;  /* 0x0000000f1d1d7211 */ /* 0x000fe200008f0eff */
[----:B------:R-:W-:Y:S01]  /*48f0*/  UIMAD.WIDE UR4, UR4, 0x4, URZ ;  /* 0x00000004040478a5 */ /* 0x000fe2000f8e02ff */
[----:B------:R-:W-:Y:S02]  /*4900*/  LEA R43, R12, R41, 0x1 ;  /* 0x000000290c2b7211 */ /* 0x000fe400078e08ff */
[----:B------:R-:W-:-:S03]  /*4910*/  FSEL R38, R38, -INF , P4 ;  /* 0xff80000026267808 */ /* 0x000fc60002000000 */
[----:B------:R-:W-:Y:S01]  /*4920*/  IMAD R45, R12, 0x2, R43 ;  /* 0x000000020c2d7824 */ /* 0x000fe200078e022b */
[----:B------:R0:W-:Y:S01]  /*4930*/  STS.128 [R37], R16 ;  /* 0x0000001025007388 */ /* 0x0001e20000000c00 */
[----:B------:R-:W-:-:S03]  /*4940*/  FFMA R39, R38, 0.69314718246459960938, R39 ;  /* 0x3f31721826277823 */ /* 0x000fc60000000027 */
[----:B------:R1:W-:Y:S01]  /*4950*/  STS.128 [R37+0x800], R20 ;  /* 0x0008001425007388 */ /* 0x0003e20000000c00 */
[----:B------:R-:W-:Y:S01]  /*4960*/  BAR.SYNC.DEFER_BLOCKING 0x0 ;  /* 0x0000000000007b1d */ /* 0x000fe20000010000 */
[----:B0-----:R-:W-:Y:S02]  /*4970*/  PRMT R17, R8, 0x7632, R17 ;  /* 0x0000763208117816 */ /* 0x001fe40000000011 */
[-C--:B------:R-:W-:Y:S02]  /*4980*/  LEA R16, P1, R31, R14.reuse, 0x1 ;  /* 0x0000000e1f107211 */ /* 0x080fe400078208ff */
[C---:B-1----:R-:W-:Y:S02]  /*4990*/  LEA R23, R12.reuse, R45, 0x1 ;  /* 0x0000002d0c177211 */ /* 0x042fe400078e08ff */
[----:B------:R-:W-:Y:S01]  /*49a0*/  PRMT R21, R9, 0x7632, R21 ;  /* 0x0000763209157816 */ /* 0x000fe20000000015 */
[----:B------:R-:W-:Y:S04]  /*49b0*/  STG.E.U16 desc[UR30][R24.64], R8 ;  /* 0x0000000818007986 */ /* 0x000fe8000c10151e */
[----:B------:R0:W-:Y:S04]  /*49c0*/  STG.E.U16 desc[UR30][R26.64], R17 ;  /* 0x000000111a007986 */ /* 0x0001e8000c10151e */
[----:B------:R1:W-:Y:S01]  /*49d0*/  STG.E.U16 desc[UR30][R28.64], R9 ;  /* 0x000000091c007986 */ /* 0x0003e2000c10151e */
[----:B0-----:R-:W-:Y:S01]  /*49e0*/  LEA.HI.X.SX32 R17, R31, R15, 0x1, P1 ;  /* 0x0000000f1f117211 */ /* 0x001fe200008f0eff */
[----:B------:R-:W-:Y:S01]  /*49f0*/  IMAD R31, R12, 0x2, R23 ;  /* 0x000000020c1f7824 */ /* 0x000fe200078e0217 */
[----:B------:R-:W-:-:S02]  /*4a00*/  LEA R18, P1, R33, R14, 0x1 ;  /* 0x0000000e21127211 */ /* 0x000fc400078208ff */
[----:B-1----:R-:W-:Y:S01]  /*4a10*/  PRMT R9, R10, 0x7632, R9 ;  /* 0x000076320a097816 */ /* 0x002fe20000000009 */
[----:B------:R0:W-:Y:S01]  /*4a20*/  STG.E.U16 desc[UR30][R16.64], R21 ;  /* 0x0000001510007986 */ /* 0x0001e2000c10151e */
[C---:B------:R-:W-:Y:S02]  /*4a30*/  LEA R37, R12.reuse, R31, 0x1 ;  /* 0x0000001f0c257211 */ /* 0x040fe400078e08ff */
[-C--:B------:R-:W-:Y:S02]  /*4a40*/  LEA.HI.X.SX32 R19, R33, R15.reuse, 0x1, P1 ;  /* 0x0000000f21137211 */ /* 0x080fe400008f0eff */
[C---:B------:R-:W-:Y:S01]  /*4a50*/  LEA R20, P1, R35.reuse, R14, 0x1 ;  /* 0x0000000e23147211 */ /* 0x040fe200078208ff */
[----:B------:R-:W-:Y:S02]  /*4a60*/  IMAD R33, R12, 0x2, R37 ;  /* 0x000000020c217824 */ /* 0x000fe400078e0225 */
[----:B------:R1:W-:Y:S01]  /*4a70*/  STG.E.U16 desc[UR30][R18.64], R10 ;  /* 0x0000000a12007986 */ /* 0x0003e2000c10151e */
[----:B0-----:R-:W-:-:S02]  /*4a80*/  LEA.HI.X.SX32 R21, R35, R15, 0x1, P1 ;  /* 0x0000000f23157211 */ /* 0x001fc400008f0eff */
[C---:B------:R-:W-:Y:S02]  /*4a90*/  LEA R35, R12.reuse, R33, 0x1 ;  /* 0x000000210c237211 */ /* 0x040fe400078e08ff */
[-C--:B------:R-:W-:Y:S01]  /*4aa0*/  LEA R26, P1, R41, R14.reuse, 0x1 ;  /* 0x0000000e291a7211 */ /* 0x080fe200078208ff */
[----:B------:R0:W-:Y:S01]  /*4ab0*/  STG.E.U16 desc[UR30][R20.64], R9 ;  /* 0x0000000914007986 */ /* 0x0001e2000c10151e */
[----:B------:R-:W-:Y:S01]  /*4ac0*/  PRMT R17, R11, 0x7632, R17 ;  /* 0x000076320b117816 */ /* 0x000fe20000000011 */
[C---:B------:R-:W-:Y:S01]  /*4ad0*/  IMAD R29, R12.reuse, 0x2, R35 ;  /* 0x000000020c1d7824 */ /* 0x040fe200078e0223 */
[----:B------:R-:W-:Y:S02]  /*4ae0*/  LEA.HI.X.SX32 R27, R41, R15, 0x1, P1 ;  /* 0x0000000f291b7211 */ /* 0x000fe400008f0eff */
[-C--:B------:R-:W-:Y:S02]  /*4af0*/  LEA R8, P1, R43, R14.reuse, 0x1 ;  /* 0x0000000e2b087211 */ /* 0x080fe400078208ff */
[----:B------:R-:W-:Y:S01]  /*4b00*/  LEA R41, R12, R29, 0x1 ;  /* 0x0000001d0c297211 */ /* 0x000fe200078e08ff */
[----:B------:R-:W-:Y:S01]  /*4b10*/  STG.E.U16 desc[UR30][R26.64], R11 ;  /* 0x0000000b1a007986 */ /* 0x000fe2000c10151e */
[----:B-1----:R-:W-:-:S02]  /*4b20*/  LEA R18, P2, R23, R14, 0x1 ;  /* 0x0000000e17127211 */ /* 0x002fc400078408ff */
[-C--:B0-----:R-:W-:Y:S01]  /*4b30*/  LEA.HI.X.SX32 R9, R43, R15.reuse, 0x1, P1 ;  /* 0x0000000f2b097211 */ /* 0x081fe200008f0eff */
[C---:B------:R-:W-:Y:S01]  /*4b40*/  IMAD R43, R12.reuse, 0x2, R41 ;  /* 0x000000020c2b7824 */ /* 0x040fe200078e0229 */
[-C--:B------:R-:W-:Y:S02]  /*4b50*/  LEA R16, P1, R45, R14.reuse, 0x1 ;  /* 0x0000000e2d107211 */ /* 0x080fe400078208ff */
[----:B------:R-:W-:Y:S01]  /*4b60*/  LEA.HI.X.SX32 R19, R23, R15, 0x1, P2 ;  /* 0x0000000f17137211 */ /* 0x000fe200010f0eff */
[----:B------:R0:W-:Y:S01]  /*4b70*/  STG.E.U16 desc[UR30][R8.64], R17 ;  /* 0x0000001108007986 */ /* 0x0001e2000c10151e */
[C---:B------:R-:W-:Y:S02]  /*4b80*/  LEA R47, R12.reuse, R43, 0x1 ;  /* 0x0000002b0c2f7211 */ /* 0x040fe400078e08ff */
[-C--:B------:R-:W-:Y:S01]  /*4b90*/  LEA R22, P2, R37, R14.reuse, 0x1 ;  /* 0x0000000e25167211 */ /* 0x080fe200078408ff */
[----:B------:R-:W1:Y:S01]  /*4ba0*/  LDS.128 R8, [R13] ;  /* 0x000000000d087984 */ /* 0x000e620000000c00 */
[----:B------:R-:W-:Y:S01]  /*4bb0*/  LEA R20, P3, R33, R14, 0x1 ;  /* 0x0000000e21147211 */ /* 0x000fe200078608ff */
[----:B------:R-:W-:Y:S01]  /*4bc0*/  IMAD R49, R12, 0x2, R47 ;  /* 0x000000020c317824 */ /* 0x000fe200078e022f */
[----:B------:R-:W-:-:S02]  /*4bd0*/  LEA.HI.X.SX32 R23, R37, R15, 0x1, P2 ;  /* 0x0000000f25177211 */ /* 0x000fc400010f0eff */
[-C--:B------:R-:W-:Y:S02]  /*4be0*/  LEA.HI.X.SX32 R21, R33, R15.reuse, 0x1, P3 ;  /* 0x0000000f21157211 */ /* 0x080fe400018f0eff */
[-C--:B------:R-:W-:Y:S02]  /*4bf0*/  LEA R30, P3, R41, R14.reuse, 0x1 ;  /* 0x0000000e291e7211 */ /* 0x080fe400078608ff */
[----:B0-----:R-:W-:Y:S02]  /*4c00*/  LEA.HI.X.SX32 R17, R45, R15, 0x1, P1 ;  /* 0x0000000f2d117211 */ /* 0x001fe400008f0eff */
[C---:B------:R-:W-:Y:S02]  /*4c10*/  LEA R45, R12.reuse, R49, 0x1 ;  /* 0x000000310c2d7211 */ /* 0x040fe400078e08ff */
[----:B------:R-:W-:Y:S02]  /*4c20*/  LEA R24, P1, R31, R14, 0x1 ;  /* 0x0000000e1f187211 */ /* 0x000fe400078208ff */
[----:B------:R-:W-:-:S02]  /*4c30*/  LEA R51, R12, R45, 0x1 ;  /* 0x0000002d0c337211 */ /* 0x000fc400078e08ff */
[-C--:B------:R-:W-:Y:S02]  /*4c40*/  LEA.HI.X.SX32 R25, R31, R15.reuse, 0x1, P1 ;  /* 0x0000000f1f197211 */ /* 0x080fe400008f0eff */
[-C--:B------:R-:W-:Y:S01]  /*4c50*/  LEA R28, P2, R29, R14.reuse, 0x1 ;  /* 0x0000000e1d1c7211 */ /* 0x080fe200078408ff */
[C---:B------:R-:W-:Y:S01]  /*4c60*/  IMAD R37, R12.reuse, 0x2, R51 ;  /* 0x000000020c257824 */ /* 0x040fe200078e0233 */
[----:B------:R-:W-:Y:S02]  /*4c70*/  LEA.HI.X.SX32 R31, R41, R15, 0x1, P3 ;  /* 0x0000000f291f7211 */ /* 0x000fe400018f0eff */
[-C--:B------:R-:W-:Y:S02]  /*4c80*/  LEA R40, P3, R49, R14.reuse, 0x1 ;  /* 0x0000000e31287211 */ /* 0x080fe400078608ff */
[----:B------:R-:W-:Y:S02]  /*4c90*/  LEA R53, R12, R37, 0x1 ;  /* 0x000000250c357211 */ /* 0x000fe400078e08ff */
[----:B------:R-:W-:-:S02]  /*4ca0*/  LEA R26, P1, R35, R14, 0x1 ;  /* 0x0000000e231a7211 */ /* 0x000fc400078208ff */
[C---:B------:R-:W-:Y:S02]  /*4cb0*/  LEA R55, R12.reuse, R53, 0x1 ;  /* 0x000000350c377211 */ /* 0x040fe400078e08ff */
[-C--:B------:R-:W-:Y:S02]  /*4cc0*/  LEA.HI.X.SX32 R29, R29, R15.reuse, 0x1, P2 ;  /* 0x0000000f1d1d7211 */ /* 0x080fe400010f0eff */
[-C--:B------:R-:W-:Y:S01]  /*4cd0*/  LEA R34, P2, R47, R14.reuse, 0x1 ;  /* 0x0000000e2f227211 */ /* 0x080fe200078408ff */
[C---:B------:R-:W-:Y:S01]  /*4ce0*/  IMAD R57, R12.reuse, 0x2, R55 ;  /* 0x000000020c397824 */ /* 0x040fe200078e0237 */
[----:B------:R-:W-:Y:S02]  /*4cf0*/  LEA.HI.X.SX32 R41, R49, R15, 0x1, P3 ;  /* 0x0000000f31297211 */ /* 0x000fe400018f0eff */
[----:B------:R-:W-:Y:S02]  /*4d00*/  LEA R46, P3, R37, R14, 0x1 ;  /* 0x0000000e252e7211 */ /* 0x000fe400078608ff */
[----:B------:R-:W-:Y:S01]  /*4d10*/  LEA R59, R12, R57, 0x1 ;  /* 0x000000390c3b7211 */ /* 0x000fe200078e08ff */
[----:B-1----:R0:W-:Y:S01]  /*4d20*/  STG.E.U16 desc[UR30][R16.64], R8 ;  /* 0x0000000810007986 */ /* 0x0021e2000c10151e */
[----:B------:R-:W-:-:S02]  /*4d30*/  LEA.HI.X.SX32 R27, R35, R15, 0x1, P1 ;  /* 0x0000000f231b7211 */ /* 0x000fc400008f0eff */
[C---:B------:R-:W-:Y:S02]  /*4d40*/  LEA R61, R12.reuse, R59, 0x1 ;  /* 0x0000003b0c3d7211 */ /* 0x040fe400078e08ff */
[-C--:B------:R-:W-:Y:S02]  /*4d50*/  LEA.HI.X.SX32 R35, R47, R15.reuse, 0x1, P2 ;  /* 0x0000000f2f237211 */ /* 0x080fe400010f0eff */
[-C--:B------:R-:W-:Y:S01]  /*4d60*/  LEA.HI.X.SX32 R47, R37, R15.reuse, 0x1, P3 ;  /* 0x0000000f252f7211 */ /* 0x080fe200018f0eff */
[----:B------:R-:W-:Y:S01]  /*4d70*/  IMAD R37, R12, 0x2, R61 ;  /* 0x000000020c257824 */ /* 0x000fe200078e023d */
[-C--:B------:R-:W-:Y:S02]  /*4d80*/  LEA R32, P1, R43, R14.reuse, 0x1 ;  /* 0x0000000e2b207211 */ /* 0x080fe400078208ff */
[----:B------:R-:W-:Y:S02]  /*4d90*/  LEA R44, P2, R51, R14, 0x1 ;  /* 0x0000000e332c7211 */ /* 0x000fe400078408ff */
[----:B------:R-:W-:-:S02]  /*4da0*/  LEA.HI.X.SX32 R33, R43, R15, 0x1, P1 ;  /* 0x0000000f2b217211 */ /* 0x000fc400008f0eff */
[CC--:B------:R-:W-:Y:S02]  /*4db0*/  LEA R42, P1, R45.reuse, R14.reuse, 0x1 ;  /* 0x0000000e2d2a7211 */ /* 0x0c0fe400078208ff */
[C---:B------:R-:W-:Y:S02]  /*4dc0*/  LEA R63, R12.reuse, R37, 0x1 ;  /* 0x000000250c3f7211 */ /* 0x040fe400078e08ff */
[----:B------:R-:W-:Y:S02]  /*4dd0*/  LEA.HI.X.SX32 R43, R45, R15, 0x1, P1 ;  /* 0x0000000f2d2b7211 */ /* 0x000fe400008f0eff */
[C---:B------:R-:W-:Y:S02]  /*4de0*/  LEA R65, R12.reuse, R63, 0x1 ;  /* 0x0000003f0c417211 */ /* 0x040fe400078e08ff */
[----:B------:R-:W-:Y:S02]  /*4df0*/  LEA.HI.X.SX32 R45, R51, R15, 0x1, P2 ;  /* 0x0000000f332d7211 */ /* 0x000fe400010f0eff */
[-C--:B------:R-:W-:Y:S01]  /*4e00*/  LEA R48, P1, R53, R14.reuse, 0x1 ;  /* 0x0000000e35307211 */ /* 0x080fe200078208ff */
[----:B------:R-:W-:Y:S01]  /*4e10*/  IMAD R67, R12, 0x2, R65 ;  /* 0x000000020c437824 */ /* 0x000fe200078e0241 */
[----:B------:R-:W-:-:S02]  /*4e20*/  LEA R50, P2, R55, R14, 0x1 ;  /* 0x0000000e37327211 */ /* 0x000fc400078408ff */
[-C--:B------:R-:W-:Y:S02]  /*4e30*/  LEA R52, P3, R57, R14.reuse, 0x1 ;  /* 0x0000000e39347211 */ /* 0x080fe400078608ff */
[-C--:B------:R-:W-:Y:S02]  /*4e40*/  LEA.HI.X.SX32 R49, R53, R15.reuse, 0x1, P1 ;  /* 0x0000000f35317211 */ /* 0x080fe400008f0eff */
[-C--:B------:R-:W-:Y:S02]  /*4e50*/  LEA.HI.X.SX32 R51, R55, R15.reuse, 0x1, P2 ;  /* 0x0000000f37337211 */ /* 0x080fe400010f0eff */
[-C--:B------:R-:W-:Y:S02]  /*4e60*/  LEA R54, P1, R59, R14.reuse, 0x1 ;  /* 0x0000000e3b367211 */ /* 0x080fe400078208ff */
[----:B------:R-:W-:Y:S02]  /*4e70*/  LEA.HI.X.SX32 R53, R57, R15, 0x1, P3 ;  /* 0x0000000f39357211 */ /* 0x000fe400018f0eff */
[----:B------:R-:W-:-:S02]  /*4e80*/  LEA R56, P2, R61, R14, 0x1 ;  /* 0x0000000e3d387211 */ /* 0x000fc400078408ff */
[-C--:B------:R-:W-:Y:S02]  /*4e90*/  LEA R58, P3, R37, R14.reuse, 0x1 ;  /* 0x0000000e253a7211 */ /* 0x080fe400078608ff */
[----:B------:R-:W-:Y:S02]  /*4ea0*/  LEA.HI.X.SX32 R55, R59, R15, 0x1, P1 ;  /* 0x0000000f3b377211 */ /* 0x000fe400008f0eff */
[----:B------:R-:W-:Y:S02]  /*4eb0*/  LEA R12, R12, R67, 0x1 ;  /* 0x000000430c0c7211 */ /* 0x000fe400078e08ff */
[-C--:B------:R-:W-:Y:S02]  /*4ec0*/  LEA.HI.X.SX32 R57, R61, R15.reuse, 0x1, P2 ;  /* 0x0000000f3d397211 */ /* 0x080fe400010f0eff */
[----:B------:R-:W-:Y:S02]  /*4ed0*/  LEA R60, P1, R63, R14, 0x1 ;  /* 0x0000000e3f3c7211 */ /* 0x000fe400078208ff */
[----:B------:R-:W-:-:S02]  /*4ee0*/  LEA.HI.X.SX32 R59, R37, R15, 0x1, P3 ;  /* 0x0000000f253b7211 */ /* 0x000fc400018f0eff */
[-C--:B------:R-:W-:Y:S02]  /*4ef0*/  LEA R62, P2, R65, R14.reuse, 0x1 ;  /* 0x0000000e413e7211 */ /* 0x080fe400078408ff */
[-C--:B------:R-:W-:Y:S02]  /*4f00*/  LEA R64, P3, R67, R14.reuse, 0x1 ;  /* 0x0000000e43407211 */ /* 0x080fe400078608ff */
[----:B------:R-:W-:Y:S02]  /*4f10*/  LEA R66, P4, R12, R14, 0x1 ;  /* 0x0000000e0c427211 */ /* 0x000fe400078808ff */
[-C--:B------:R-:W-:Y:S02]  /*4f20*/  LEA.HI.X.SX32 R61, R63, R15.reuse, 0x1, P1 ;  /* 0x0000000f3f3d7211 */ /* 0x080fe400008f0eff */
[-C--:B------:R-:W-:Y:S02]  /*4f30*/  LEA.HI.X.SX32 R63, R65, R15.reuse, 0x1, P2 ;  /* 0x0000000f413f7211 */ /* 0x080fe400010f0eff */
[----:B------:R-:W-:-:S02]  /*4f40*/  LEA.HI.X.SX32 R65, R67, R15, 0x1, P3 ;  /* 0x0000000f43417211 */ /* 0x000fc400018f0eff */
[----:B------:R-:W-:Y:S02]  /*4f50*/  LEA.HI.X.SX32 R67, R12, R15, 0x1, P4 ;  /* 0x0000000f0c437211 */ /* 0x000fe400020f0eff */
[----:B------:R-:W1:Y:S01]  /*4f60*/  LDS.128 R12, [R13+0x1000] ;  /* 0x001000000d0c7984 */ /* 0x000e620000000c00 */
[----:B------:R-:W-:Y:S02]  /*4f70*/  PRMT R37, R8, 0x7632, R37 ;  /* 0x0000763208257816 */ /* 0x000fe40000000025 */
[----:B0-----:R-:W-:Y:S02]  /*4f80*/  PRMT R17, R9, 0x7632, R17 ;  /* 0x0000763209117816 */ /* 0x001fe40000000011 */
[----:B------:R-:W-:Y:S01]  /*4f90*/  PRMT R8, R4, 0x7632, R8 ;  /* 0x0000763204087816 */ /* 0x000fe20000000008 */
[----:B------:R0:W-:Y:S01]  /*4fa0*/  STG.E.U16 desc[UR30][R18.64], R37 ;  /* 0x0000002512007986 */ /* 0x0001e2000c10151e */
[----:B------:R-:W-:Y:S02]  /*4fb0*/  PRMT R16, R5, 0x7632, R16 ;  /* 0x0000763205107816 */ /* 0x000fe40000000010 */
[----:B------:R-:W-:Y:S01]  /*4fc0*/  ISETP.GE.U32.AND P1, PT, R0, 0x80, PT ;  /* 0x000000800000780c */ /* 0x000fe20003f26070 */
[----:B------:R2:W-:Y:S01]  /*4fd0*/  STG.E.U16 desc[UR30][R24.64], R9 ;  /* 0x0000000918007986 */ /* 0x0005e2000c10151e */
[----:B------:R-:W-:-:S03]  /*4fe0*/  IMAD.HI R0, R3, 0x4, RZ ;  /* 0x0000000403007827 */ /* 0x000fc600078e02ff */
[----:B------:R3:W-:Y:S01]  /*4ff0*/  STG.E.U16 desc[UR30][R22.64], R17 ;  /* 0x0000001116007986 */ /* 0x0007e2000c10151e */
[----:B0-----:R-:W-:-:S03]  /*5000*/  PRMT R19, R10, 0x7632, R19 ;  /* 0x000076320a137816 */ /* 0x001fc60000000013 */
[----:B------:R0:W-:Y:S01]  /*5010*/  STG.E.U16 desc[UR30][R20.64], R10 ;  /* 0x0000000a14007986 */ /* 0x0001e2000c10151e */
[----:B--2---:R-:W-:-:S03]  /*5020*/  PRMT R25, R7, 0x7632, R25 ;  /* 0x0000763207197816 */ /* 0x004fc60000000019 */
[----:B------:R1:W-:Y:S01]  /*5030*/  STG.E.U16 desc[UR30][R26.64], R19 ;  /* 0x000000131a007986 */ /* 0x0003e2000c10151e */
[----:B---3--:R-:W-:-:S03]  /*5040*/  PRMT R23, R6, 0x7632, R23 ;  /* 0x0000763206177816 */ /* 0x008fc60000000017 */
[----:B------:R2:W-:Y:S01]  /*5050*/  STG.E.U16 desc[UR30][R28.64], R11 ;  /* 0x0000000b1c007986 */ /* 0x0005e2000c10151e */
[----:B0-----:R-:W-:-:S05]  /*5060*/  PRMT R21, R11, 0x7632, R21 ;  /* 0x000076320b157816 */ /* 0x001fca0000000015 */
[----:B------:R0:W-:Y:S04]  /*5070*/  STG.E.U16 desc[UR30][R30.64], R21 ;  /* 0x000000151e007986 */ /* 0x0001e8000c10151e */
[----:B------:R3:W-:Y:S01]  /*5080*/  STG.E.U16 desc[UR30][R32.64], R4 ;  /* 0x0000000420007986 */ /* 0x0007e2000c10151e */
[----:B-1----:R-:W-:Y:S02]  /*5090*/  PRMT R27, R12, 0x7632, R27 ;  /* 0x000076320c1b7816 */ /* 0x002fe4000000001b */
[----:B--2---:R-:W-:Y:S01]  /*50a0*/  PRMT R29, R13, 0x7632, R29 ;  /* 0x000076320d1d7816 */ /* 0x004fe2000000001d */
[----:B------:R1:W-:Y:S04]  /*50b0*/  STG.E.U16 desc[UR30][R34.64], R8 ;  /* 0x0000000822007986 */ /* 0x0003e8000c10151e */
[----:B------:R2:W-:Y:S01]  /*50c0*/  STG.E.U16 desc[UR30][R40.64], R5 ;  /* 0x0000000528007986 */ /* 0x0005e2000c10151e */
[----:B0-----:R-:W-:-:S03]  /*50d0*/  PRMT R31, R14, 0x7632, R31 ;  /* 0x000076320e1f7816 */ /* 0x001fc6000000001f */
[----:B------:R-:W-:Y:S01]  /*50e0*/  STG.E.U16 desc[UR30][R42.64], R16 ;  /* 0x000000102a007986 */ /* 0x000fe2000c10151e */
[----:B---3--:R-:W-:-:S03]  /*50f0*/  PRMT R33, R15, 0x7632, R33 ;  /* 0x000076320f217816 */ /* 0x008fc60000000021 */
[----:B------:R-:W-:Y:S01]  /*5100*/  STG.E.U16 desc[UR30][R44.64], R6 ;  /* 0x000000062c007986 */ /* 0x000fe2000c10151e */
[----:B-1----:R-:W0:Y:S03]  /*5110*/  LDC.64 R8, c[0x0][0x3a0] ;  /* 0x0000e800ff087b82 */ /* 0x002e260000000a00 */
[----:B------:R-:W-:Y:S01]  /*5120*/  STG.E.U16 desc[UR30][R46.64], R23 ;  /* 0x000000172e007986 */ /* 0x000fe2000c10151e */
[----:B--2---:R-:W-:-:S03]  /*5130*/  SHF.L.U32 R5, R3, 0x2, RZ ;  /* 0x0000000203057819 */ /* 0x004fc600000006ff */
[----:B------:R-:W-:Y:S04]  /*5140*/  STG.E.U16 desc[UR30][R48.64], R7 ;  /* 0x0000000730007986 */ /* 0x000fe8000c10151e */
        /* <DEDUP_REMOVED lines=8> */
[----:B------:R-:W-:Y:S01]  /*51d0*/  STG.E.U16 desc[UR30][R66.64], R33 ;  /* 0x0000002142007986 */ /* 0x000fe2000c10151e */
[----:B------:R-:W-:Y:S06]  /*51e0*/  BAR.SYNC.DEFER_BLOCKING 0x0 ;  /* 0x0000000000007b1d */ /* 0x000fec0000010000 */
[----:B------:R0:W-:Y:S02]  /*51f0*/  STSM.16.M88 [R2], R39 ;  /* 0x0000002702007844 */ /* 0x0001e40000000000 */
[----:B------:R-:W-:Y:S01]  /*5200*/  BAR.SYNC.DEFER_BLOCKING 0x0 ;  /* 0x0000000000007b1d */ /* 0x000fe20000010000 */
[----:B0-----:R-:W-:-:S04]  /*5210*/  IADD3 R2, P2, P3, R5, UR6, R8 ;  /* 0x0000000605027c10 */ /* 0x001fc8000fb5e008 */
[----:B------:R-:W-:Y:S01]  /*5220*/  IADD3.X R3, PT, PT, R0, UR5, R9, P2, P3 ;  /* 0x0000000500037c10 */ /* 0x000fe200097e6409 */
[----:B------:R-:W0:Y:S04]  /*5230*/  LDSM.16.M88 R7, [R36+UR12] ;  /* 0x0000000c2407783b */ /* 0x000e280008000000 */
[----:B0-----:R0:W-:Y:S01]  /*5240*/  @!P1 STG.E desc[UR30][R2.64], R7 ;  /* 0x0000000702009986 */ /* 0x0011e2000c10191e */
[----:B------:R-:W-:Y:S06]  /*5250*/  BAR.SYNC.DEFER_BLOCKING 0x0 ;  /* 0x0000000000007b1d */ /* 0x000fec0000010000 */
[----:B------:R-:W-:Y:S05]  /*5260*/  @P0 BRA `(.L_x_20) ;  /* 0x0000000000a00947 */ /* 0x000fea0003800000 */
[----:B------:R-:W1:Y:S01]  /*5270*/  S2UR UR5, SR_CgaCtaId ;  /* 0x00000000000579c3 */ /* 0x000e620000008800 */
[----:B------:R-:W-:Y:S01]  /*5280*/  NOP ;  /* 0x0000000000007918 */ /* 0x000fe20000000000 */
[----:B------:R-:W-:Y:S01]  /*5290*/  UMOV UR4, 0x50 ;  /* 0x0000005000047882 */ /* 0x000fe20000000000 */
[----:B------:R-:W-:Y:S01]  /*52a0*/  IMAD.U32 R0, RZ, RZ, UR13 ;  /* 0x0000000dff007e24 */ /* 0x000fe2000f8e00ff */
[----:B0-----:R-:W-:Y:S02]  /*52b0*/  MOV R3, 0xf ;  /* 0x0000000f00037802 */ /* 0x001fe40000000f00 */
[----:B------:R-:W-:Y:S02]  /*52c0*/  MOV R7, 0x1 ;  /* 0x0000000100077802 */ /* 0x000fe40000000f00 */
[----:B------:R-:W-:-:S04]  /*52d0*/  LOP3.LUT R0, R0, 0xffff, RZ, 0xc0, !PT ;  /* 0x0000ffff00007812 */ /* 0x000fc800078ec0ff */
[----:B------:R-:W-:-:S05]  /*52e0*/  SHF.R.U32.HI R0, RZ, 0x5, R0 ;  /* 0x00000005ff007819 */ /* 0x000fca0000011600 */
[----:B------:R-:W-:Y:S01]  /*52f0*/  VIADD R2, R0, 0x10 ;  /* 0x0000001000027836 */ /* 0x000fe20000000000 */
[----:B------:R-:W-:Y:S01]  /*5300*/  SHF.L.U32 R0, R3, R0, RZ ;  /* 0x0000000003007219 */ /* 0x000fe200000006ff */
[----:B-1----:R-:W-:-:S03]  /*5310*/  ULEA UR6, UR5, UR4, 0x18 ;  /* 0x0000000405067291 */ /* 0x002fc6000f8ec0ff */
[----:B------:R-:W-:-:S04]  /*5320*/  SHF.L.U32 R3, R7, R2, RZ ;  /* 0x0000000207037219 */ /* 0x000fc800000006ff */
[----:B------:R-:W-:Y:S02]  /*5330*/  LOP3.LUT R0, R3, R0, RZ, 0xfc, !PT ;  /* 0x0000000003007212 */ /* 0x000fe400078efcff */
[----:B------:R-:W0:Y:S02]  /*5340*/  LDS R5, [UR6] ;  /* 0x00000006ff057984 */ /* 0x000e240008000800 */
[C---:B------:R-:W-:Y:S02]  /*5350*/  LOP3.LUT R2, R0.reuse, 0xffff, RZ, 0xc0, !PT ;  /* 0x0000ffff00027812 */ /* 0x040fe400078ec0ff */
[----:B0-----:R-:W-:-:S04]  /*5360*/  LOP3.LUT R3, R0, 0xffff, R5, 0x80, !PT ;  /* 0x0000ffff00037812 */ /* 0x001fc800078e8005 */
[----:B------:R-:W-:-:S13]  /*5370*/  ISETP.NE.AND P0, PT, R3, R2, PT ;  /* 0x000000020300720c */ /* 0x000fda0003f05270 */
[----:B------:R-:W-:Y:S05]  /*5380*/  @P0 BRA `(.L_x_21) ;  /* 0x0000000000500947 */ /* 0x000fea0003800000 */
[----:B------:R-:W-:Y:S02]  /*5390*/  SHF.R.U32.HI R5, RZ, 0x10, R5 ;  /* 0x00000010ff057819 */ /* 0x000fe40000011605 */
[----:B------:R-:W-:-:S04]  /*53a0*/  SHF.R.U32.HI R2, RZ, 0x10, R0 ;  /* 0x00000010ff027819 */ /* 0x000fc80000011600 */
[----:B------:R-:W-:-:S04]  /*53b0*/  LOP3.LUT R5, R5, R2, RZ, 0xc0, !PT ;  /* 0x0000000205057212 */ /* 0x000fc800078ec0ff */
[----:B------:R-:W-:-:S13]  /*53c0*/  ISETP.NE.AND P0, PT, R5, R2, PT ;  /* 0x000000020500720c */ /* 0x000fda0003f05270 */
[----:B------:R-:W-:Y:S05]  /*53d0*/  @P0 BRA `(.L_x_22) ;  /* 0x0000000000300947 */ /* 0x000fea0003800000 */
[----:B------:R-:W-:Y:S01]  /*53e0*/  R2UR UR4, R0 ;  /* 0x00000000000472ca */ /* 0x000fe200000e0000 */
[----:B------:R-:W-:Y:S01]  /*53f0*/  VOTEU.ANY UR5, UPT, PT ;  /* 0x0000000000057886 */ /* 0x000fe200038e0100 */
[----:B------:R-:W0:Y:S01]  /*5400*/  S2R R0, SR_LANEID ;  /* 0x0000000000007919 */ /* 0x000e220000000000 */
[----:B------:R-:W-:-:S10]  /*5410*/  UFLO.U32 UR5, UR5 ;  /* 0x00000005000572bd */ /* 0x000fd400080e0000 */
[----:B------:R-:W-:-:S06]  /*5420*/  ULOP3.LUT UR4, URZ, UR4, URZ, 0x33, !UPT ;  /* 0x00000004ff047292 */ /* 0x000fcc000f8e33ff */
[----:B------:R-:W-:-:S04]  /*5430*/  MOV R2, UR4 ;  /* 0x0000000400027c02 */ /* 0x000fc80008000f00 */
[----:B------:R-:W1:Y:S02]  /*5440*/  REDUX UR7, R2 ;  /* 0x00000000020773c4 */ /* 0x000e640000000000 */
[----:B------:R2:W-:Y:S01]  /*5450*/  UTCATOMSWS.AND URZ, UR4 ;  /* 0x0000000400ff79e3 */ /* 0x0005e20008000000 */
[----:B0-----:R-:W-:Y:S02]  /*5460*/  ISETP.EQ.U32.AND P0, PT, R0, UR5, PT ;  /* 0x0000000500007c0c */ /* 0x001fe4000bf02070 */
[----:B-1----:R-:W-:-:S11]  /*5470*/  MOV R0, UR7 ;  /* 0x0000000700007c02 */ /* 0x002fd60008000f00 */
[----:B------:R2:W-:Y:S01]  /*5480*/  @P0 ATOMS.AND RZ, [UR6], R0 ;  /* 0x00000000ffff098c */ /* 0x0005e2000a800006 */
[----:B------:R-:W-:Y:S05]  /*5490*/  BRA `(.L_x_20) ;  /* 0x0000000000147947 */ /* 0x000fea0003800000 */
.L_x_22:
[----:B------:R-:W-:-:S07]  /*54a0*/  MOV R2, 0x54c0 ;  /* 0x000054c000027802 */ /* 0x000fce0000000f00 */
[----:B------:R-:W-:Y:S05]  /*54b0*/  CALL.REL.NOINC `($__internal_0_$__cuda_sm10x_tcgen05_guardrail_trap_col_being_dealloced_not_returned_by_alloc) ;  /* 0x0000000000447944 */ /* 0x000fea0003c00000 */
[----:B------:R-:W-:Y:S05]  /*54c0*/  BRA `(.L_x_20) ;  /* 0x0000000000087947 */ /* 0x000fea0003800000 */
.L_x_21:
[----:B------:R-:W-:-:S07]  /*54d0*/  MOV R2, 0x54f0 ;  /* 0x000054f000027802 */ /* 0x000fce0000000f00 */
[----:B------:R-:W-:Y:S05]  /*54e0*/  CALL.REL.NOINC `($__internal_2_$__cuda_sm10x_tcgen05_guardrail_trap_unallocated_columns_being_dealloced) ;  /* 0x0000000000507944 */ /* 0x000fea0003c00000 */
.L_x_20:
[----:B------:R-:W-:Y:S01]  /*54f0*/  NOP ;  /* 0x0000000000007918 */ /* 0x000fe20000000000 */
[----:B--2---:R-:W-:Y:S05]  /*5500*/  EXIT ;  /* 0x000000000000794d */ /* 0x004fea0003800000 */
.L_x_8:
[----:B------:R-:W1:Y:S02]  /*5510*/  SYNCS.PHASECHK.TRANS64.TRYWAIT P4, [UR12+0x5000], RZ ;  /* 0x005000ffff0075a7 */ /* 0x000e64000808110c */
[----:B-1----:R-:W-:Y:S05]  /*5520*/  @!P4 BRA `(.L_x_8) ;  /* 0xfffffffc00f8c947 */ /* 0x002fea000383ffff */
[----:B------:R-:W-:Y:S05]  /*5530*/  BRA `(.L_x_7) ;  /* 0xffffffc000ec7947 */ /* 0x000fea000383ffff */
.L_x_14:
[----:B------:R-:W2:Y:S02]  /*5540*/  SYNCS.PHASECHK.TRANS64.TRYWAIT P2, [UR12+0x7010], RZ ;  /* 0x007010ffff0075a7 */ /* 0x000ea4000804110c */
[----:B--2---:R-:W-:Y:S05]  /*5550*/  @!P2 BRA `(.L_x_14) ;  /* 0xfffffffc00f8a947 */ /* 0x004fea000383ffff */
[----:B------:R-:W-:Y:S05]  /*5560*/  BRA `(.L_x_23) ;  /* 0xffffffd800687947 */ /* 0x000fea000383ffff */
.L_x_15:
[----:B------:R-:W2:Y:S02]  /*5570*/  SYNCS.PHASECHK.TRANS64.TRYWAIT P2, [UR17], R22 ;  /* 0x00000016ff0075a7 */ /* 0x000ea40008041111 */
[----:B--2---:R-:W-:Y:S05]  /*5580*/  @!P2 BRA `(.L_x_15) ;  /* 0xfffffffc00f8a947 */ /* 0x004fea000383ffff */
[----:B------:R-:W-:Y:S05]  /*5590*/  BRA `(.L_x_24) ;  /* 0xffffffe000087947 */ /* 0x000fea000383ffff */
.L_x_19:
[----:B------:R-:W0:Y:S02]  /*55a0*/  SYNCS.PHASECHK.TRANS64.TRYWAIT P2, [UR17], R4 ;  /* 0x00000004ff0075a7 */ /* 0x000e240008041111 */
[----:B0-----:R-:W-:Y:S05]  /*55b0*/  @!P2 BRA `(.L_x_19) ;  /* 0xfffffffc00f8a947 */ /* 0x001fea000383ffff */
[----:B------:R-:W-:Y:S05]  /*55c0*/  BRA `(.L_x_18) ;  /* 0xffffffe400bc7947 */ /* 0x000fea000383ffff */
        .weak           $__internal_0_$__cuda_sm10x_tcgen05_guardrail_trap_col_being_dealloced_not_returned_by_alloc
        .type           $__internal_0_$__cuda_sm10x_tcgen05_guardrail_trap_col_being_dealloced_not_returned_by_alloc,@function
        .size           $__internal_0_$__cuda_sm10x_tcgen05_guardrail_trap_col_being_dealloced_not_returned_by_alloc,($__internal_1_$__cuda_sm10x_tcgen05_guardrail_trap_phase_invalid_during_alloc - $__internal_0_$__cuda_sm10x_tcgen05_guardrail_trap_col_being_dealloced_not_returned_by_alloc)
$__internal_0_$__cuda_sm10x_tcgen05_guardrail_trap_col_being_dealloced_not_returned_by_alloc:
[----:B------:R-:W-:Y:S05]  /*55d0*/  BPT.TRAP 0x1 ;  /* 0x000000040000795c */ /* 0x000fea0000300000 */
[----:B------:R-:W-:-:S04]  /*55e0*/  IMAD.MOV.U32 R3, RZ, RZ, 0x0 ;  /* 0x00000000ff037424 */ /* 0x000fc800078e00ff */
[----:B------:R-:W-:Y:S05]  /*55f0*/  RET.REL.NODEC R2 `(attn_fwd) ;  /* 0xffffffa802807950 */ /* 0x000fea0003c3ffff */
        .weak           $__internal_1_$__cuda_sm10x_tcgen05_guardrail_trap_phase_invalid_during_alloc
        .type           $__internal_1_$__cuda_sm10x_tcgen05_guardrail_trap_phase_invalid_during_alloc,@function
        .size           $__internal_1_$__cuda_sm10x_tcgen05_guardrail_trap_phase_invalid_during_alloc,($__internal_2_$__cuda_sm10x_tcgen05_guardrail_trap_unallocated_columns_being_dealloced - $__internal_1_$__cuda_sm10x_tcgen05_guardrail_trap_phase_invalid_during_alloc)
$__internal_1_$__cuda_sm10x_tcgen05_guardrail_trap_phase_invalid_during_alloc:
[----:B------:R-:W-:Y:S05]  /*5600*/  BPT.TRAP 0x1 ;  /* 0x000000040000795c */ /* 0x000fea0000300000 */
[----:B------:R-:W-:-:S04]  /*5610*/  HFMA2 R3, -RZ, RZ, 0, 0 ;  /* 0x00000000ff037431 */ /* 0x000fc800000001ff */
[----:B------:R-:W-:Y:S05]  /*5620*/  RET.REL.NODEC R2 `(attn_fwd) ;  /* 0xffffffa802747950 */ /* 0x000fea0003c3ffff */
        .weak           $__internal_2_$__cuda_sm10x_tcgen05_guardrail_trap_unallocated_columns_being_dealloced
        .type           $__internal_2_$__cuda_sm10x_tcgen05_guardrail_trap_unallocated_columns_being_dealloced,@function
        .size           $__internal_2_$__cuda_sm10x_tcgen05_guardrail_trap_unallocated_columns_being_dealloced,(.L_x_28 - $__internal_2_$__cuda_sm10x_tcgen05_guardrail_trap_unallocated_columns_being_dealloced)
$__internal_2_$__cuda_sm10x_tcgen05_guardrail_trap_unallocated_columns_being_dealloced:
[----:B------:R-:W-:Y:S05]  /*5630*/  BPT.TRAP 0x1 ;  /* 0x000000040000795c */ /* 0x000fea0000300000 */
[----:B------:R-:W-:-:S04]  /*5640*/  MOV R3, 0x0 ;  /* 0x0000000000037802 */ /* 0x000fc80000000f00 */
[----:B------:R-:W-:Y:S05]  /*5650*/  RET.REL.NODEC R2 `(attn_fwd) ;  /* 0xffffffa802687950 */ /* 0x000fea0003c3ffff */
.L_x_25:
[----:B------:R-:W-:-:S00]  /*5660*/  BRA `(.L_x_25) ;  /* 0xfffffffc00fc7947 */ /* 0x000fc0000383ffff */
[----:B------:R-:W-:-:S00]  /*5670*/  NOP ;  /* 0x0000000000007918 */ /* 0x000fc00000000000 */
        /* <DEDUP_REMOVED lines=8> */
.L_x_28:


//--------------------- .nv.global.init           --------------------------
	.section	.nv.global.init,"aw",@progbits
.nv.global.init:
	.type		_$_str,@object
	.size		_$_str,(.L_3 - _$_str)
_$_str:
        /*0000*/ 	.byte	0x5f, 0x5f, 0x43, 0x55, 0x44, 0x41, 0x5f, 0x46, 0x54, 0x5a, 0x00
.L_3:


//--------------------- .nv.shared.attn_fwd       --------------------------
	.section	.nv.shared.attn_fwd,"aw",@nobits
	.sectionflags	@""
	.align	16
	.zero		1024


//--------------------- .nv.shared.reserved.0     --------------------------
	.section	.nv.shared.reserved.0,"aw",@nobits
	.align	8
	.weak		__nv_reservedSMEM_offset_0_alias
	.size		__nv_reservedSMEM_offset_0_alias, 0, 64
	.other		__nv_reservedSMEM_offset_0_alias,@"STO_CUDA_RESERVED_SHARED STV_DEFAULT"
__nv_reservedSMEM_offset_0_alias:
	.zero		0
.nv.shared.reserved.0:
	.zero		64
	.weak		__nv_reservedSMEM_allocation_phase
	.type		__nv_reservedSMEM_allocation_phase,@object
	.size		__nv_reservedSMEM_allocation_phase,(.L_0 - __nv_reservedSMEM_allocation_phase)
__nv_reservedSMEM_allocation_phase:
	.zero		1
.L_0:
	.zero		7
	.weak		__nv_reservedSMEM_devtool_atexit_pc
	.type		__nv_reservedSMEM_devtool_atexit_pc,@object
	.size		__nv_reservedSMEM_devtool_atexit_pc,(__nv_reservedSMEM_allocation_mask - __nv_reservedSMEM_devtool_atexit_pc)
__nv_reservedSMEM_devtool_atexit_pc:
	.zero		8
	.weak		__nv_reservedSMEM_allocation_mask
	.type		__nv_reservedSMEM_allocation_mask,@object
	.size		__nv_reservedSMEM_allocation_mask,(.L_2 - __nv_reservedSMEM_allocation_mask)
__nv_reservedSMEM_allocation_mask:
	.zero		4
.L_2:


//--------------------- .nv.constant0.attn_fwd    --------------------------
	.section	.nv.constant0.attn_fwd,"a",@progbits
	.sectionflags	@""
	.align	4
.nv.constant0.attn_fwd:
	.zero		1032


//--------------------- SYMBOLS --------------------------

	.type		.nv.reservedSmem.offset0,@object
	.size		.nv.reservedSmem.offset0,0x4
	.type		.nv.reservedSmem.cap,@object
	.size		.nv.reservedSmem.cap,0x4
